	.target	sm_100a

	.elftype	@"ET_EXEC"


//--------------------- .note.nv.tkinfo           --------------------------
	.section	.note.nv.tkinfo,"",@"SHT_NOTE"
	.sectionflags	@"SHF_NOTE_NV_TKINFO"
	.tkinfo
        /*0018*/ 	.word	0x00000002
        /*0030*/ 	.string	""
        /*0030*/ 	.string	"ptxas"
        /*0030*/ 	.string	"Cuda compilation tools, release 13.0, V13.0.88"
        /*0030*/ 	.string	"Build cuda_13.0.r13.0/compiler.36424714_0"
        /*0030*/ 	.string	"-arch sm_100a -m 64 "



//--------------------- .note.nv.cuinfo           --------------------------
	.section	.note.nv.cuinfo,"",@"SHT_NOTE"
	.sectionflags	@"SHF_NOTE_NV_CUINFO"
        /*0018*/ 	.short	0x0002
        /*001a*/ 	.short	0x0064
        /*001c*/ 	.short	0x0082
	.zero		2


//--------------------- .nv.info                  --------------------------
	.section	.nv.info,"",@"SHT_CUDA_INFO"
	.align	4


	//----- nvinfo : EIATTR_REGCOUNT
	.align		4
        /*0000*/ 	.byte	0x04, 0x2f
        /*0002*/ 	.short	(.L_12 - .L_11)
	.align		4
.L_11:
        /*0004*/ 	.word	index@(_ZN7cutlass13device_kernelIN5flash11enable_sm90INS1_16FlashAttnFwdSm90INS1_25CollectiveMainloopFwdSm90ILi2EN4cute5tupleIJNS5_1CILi1EEES8_S8_EEENS6_IJNS7_ILi192EEENS7_ILi160EEENS7_ILi64EEEEEELi64ENS_12float_e4m3_tEfNS_4arch4Sm90ELb1ELb0ELb1ELb1ELb0ELb1ELb0ELb1ELb1ELb1ELb1ELb0EEENS1_21CollectiveEpilogueFwdINS6_IJSA_SC_SB_EEES9_NS_10bfloat16_tESG_Li384ELb1ELb1ELb1ELb1EEENS1_36VarlenDynamicPersistentTileSchedulerILi192ELi160ELi384ELi128ELb1ELb1ELb1ELb1ELb1ELb1EEEEEEEEEvNT_6ParamsE)
        /*0008*/ 	.word	0x00000004


	//----- nvinfo : EIATTR_FRAME_SIZE
	.align		4
.L_12:
        /*000c*/ 	.byte	0x04, 0x11
        /*000e*/ 	.short	(.L_14 - .L_13)
	.align		4
.L_13:
        /*0010*/ 	.word	index@(_ZN7cutlass13device_kernelIN5flash11enable_sm90INS1_16FlashAttnFwdSm90INS1_25CollectiveMainloopFwdSm90ILi2EN4cute5tupleIJNS5_1CILi1EEES8_S8_EEENS6_IJNS7_ILi192EEENS7_ILi160EEENS7_ILi64EEEEEELi64ENS_12float_e4m3_tEfNS_4arch4Sm90ELb1ELb0ELb1ELb1ELb0ELb1ELb0ELb1ELb1ELb1ELb1ELb0EEENS1_21CollectiveEpilogueFwdINS6_IJSA_SC_SB_EEES9_NS_10bfloat16_tESG_Li384ELb1ELb1ELb1ELb1EEENS1_36VarlenDynamicPersistentTileSchedulerILi192ELi160ELi384ELi128ELb1ELb1ELb1ELb1ELb1ELb1EEEEEEEEEvNT_6ParamsE)
        /*0014*/ 	.word	0x00000000


	//----- nvinfo : EIATTR_REGCOUNT
	.align		4
.L_14:
        /*0018*/ 	.byte	0x04, 0x2f
        /*001a*/ 	.short	(.L_16 - .L_15)
	.align		4
.L_15:
        /*001c*/ 	.word	index@(_ZN7cutlass13device_kernelIN5flash11enable_sm90INS1_16FlashAttnFwdSm90INS1_25CollectiveMainloopFwdSm90ILi2EN4cute5tupleIJNS5_1CILi1EEES8_S8_EEENS6_IJNS7_ILi192EEENS7_ILi160EEENS7_ILi64EEEEEELi64ENS_12float_e4m3_tEfNS_4arch4Sm90ELb1ELb0ELb1ELb1ELb0ELb0ELb0ELb1ELb1ELb1ELb1ELb0EEENS1_21CollectiveEpilogueFwdINS6_IJSA_SC_SB_EEES9_NS_10bfloat16_tESG_Li384ELb1ELb1ELb1ELb1EEENS1_36VarlenDynamicPersistentTileSchedulerILi192ELi160ELi384ELi128ELb1ELb1ELb1ELb1ELb1ELb1EEEEEEEEEvNT_6ParamsE)
        /*0020*/ 	.word	0x00000004


	//----- nvinfo : EIATTR_FRAME_SIZE
	.align		4
.L_16:
        /*0024*/ 	.byte	0x04, 0x11
        /*0026*/ 	.short	(.L_18 - .L_17)
	.align		4
.L_17:
        /*0028*/ 	.word	index@(_ZN7cutlass13device_kernelIN5flash11enable_sm90INS1_16FlashAttnFwdSm90INS1_25CollectiveMainloopFwdSm90ILi2EN4cute5tupleIJNS5_1CILi1EEES8_S8_EEENS6_IJNS7_ILi192EEENS7_ILi160EEENS7_ILi64EEEEEELi64ENS_12float_e4m3_tEfNS_4arch4Sm90ELb1ELb0ELb1ELb1ELb0ELb0ELb0ELb1ELb1ELb1ELb1ELb0EEENS1_21CollectiveEpilogueFwdINS6_IJSA_SC_SB_EEES9_NS_10bfloat16_tESG_Li384ELb1ELb1ELb1ELb1EEENS1_36VarlenDynamicPersistentTileSchedulerILi192ELi160ELi384ELi128ELb1ELb1ELb1ELb1ELb1ELb1EEEEEEEEEvNT_6ParamsE)
        /*002c*/ 	.word	0x00000000


	//----- nvinfo : EIATTR_REGCOUNT
	.align		4
.L_18:
        /*0030*/ 	.byte	0x04, 0x2f
        /*0032*/ 	.short	(.L_20 - .L_19)
	.align		4
.L_19:
        /*0034*/ 	.word	index@(_ZN7cutlass13device_kernelIN5flash11enable_sm90INS1_16FlashAttnFwdSm90INS1_25CollectiveMainloopFwdSm90ILi2EN4cute5tupleIJNS5_1CILi1EEES8_S8_EEENS6_IJNS7_ILi192EEENS7_ILi160EEENS7_ILi64EEEEEELi64ENS_12float_e4m3_tEfNS_4arch4Sm90ELb1ELb0ELb1ELb0ELb0ELb0ELb0ELb1ELb1ELb1ELb1ELb0EEENS1_21CollectiveEpilogueFwdINS6_IJSA_SC_SB_EEES9_NS_10bfloat16_tESG_Li384ELb0ELb1ELb1ELb1EEENS1_19SingleTileSchedulerILb0ELb1ELb1ELi192EEEEEEEEEvNT_6ParamsE)
        /*0038*/ 	.word	0x00000004


	//----- nvinfo : EIATTR_FRAME_SIZE
	.align		4
.L_20:
        /*003c*/ 	.byte	0x04, 0x11
        /*003e*/ 	.short	(.L_22 - .L_21)
	.align		4
.L_21:
        /*0040*/ 	.word	index@(_ZN7cutlass13device_kernelIN5flash11enable_sm90INS1_16FlashAttnFwdSm90INS1_25CollectiveMainloopFwdSm90ILi2EN4cute5tupleIJNS5_1CILi1EEES8_S8_EEENS6_IJNS7_ILi192EEENS7_ILi160EEENS7_ILi64EEEEEELi64ENS_12float_e4m3_tEfNS_4arch4Sm90ELb1ELb0ELb1ELb0ELb0ELb0ELb0ELb1ELb1ELb1ELb1ELb0EEENS1_21CollectiveEpilogueFwdINS6_IJSA_SC_SB_EEES9_NS_10bfloat16_tESG_Li384ELb0ELb1ELb1ELb1EEENS1_19SingleTileSchedulerILb0ELb1ELb1ELi192EEEEEEEEEvNT_6ParamsE)
        /*0044*/ 	.word	0x00000000


	//----- nvinfo : EIATTR_REGCOUNT
	.align		4
.L_22:
        /*0048*/ 	.byte	0x04, 0x2f
        /*004a*/ 	.short	(.L_24 - .L_23)
	.align		4
.L_23:
        /*004c*/ 	.word	index@(_ZN7cutlass13device_kernelIN5flash11enable_sm90INS1_16FlashAttnFwdSm90INS1_25CollectiveMainloopFwdSm90ILi2EN4cute5tupleIJNS5_1CILi1EEES8_S8_EEENS6_IJNS7_ILi192EEENS7_ILi160EEENS7_ILi64EEEEEELi64ENS_12float_e4m3_tEfNS_4arch4Sm90ELb0ELb1ELb1ELb1ELb0ELb1ELb0ELb1ELb1ELb1ELb1ELb0EEENS1_21CollectiveEpilogueFwdINS6_IJSA_SC_SB_EEES9_NS_10bfloat16_tESG_Li384ELb1ELb1ELb1ELb1EEENS1_36VarlenDynamicPersistentTileSchedulerILi192ELi160ELi384ELi128ELb1ELb1ELb1ELb1ELb0ELb1EEEEEEEEEvNT_6ParamsE)
        /*0050*/ 	.word	0x00000004


	//----- nvinfo : EIATTR_FRAME_SIZE
	.align		4
.L_24:
        /*0054*/ 	.byte	0x04, 0x11
        /*0056*/ 	.short	(.L_26 - .L_25)
	.align		4
.L_25:
        /*0058*/ 	.word	index@(_ZN7cutlass13device_kernelIN5flash11enable_sm90INS1_16FlashAttnFwdSm90INS1_25CollectiveMainloopFwdSm90ILi2EN4cute5tupleIJNS5_1CILi1EEES8_S8_EEENS6_IJNS7_ILi192EEENS7_ILi160EEENS7_ILi64EEEEEELi64ENS_12float_e4m3_tEfNS_4arch4Sm90ELb0ELb1ELb1ELb1ELb0ELb1ELb0ELb1ELb1ELb1ELb1ELb0EEENS1_21CollectiveEpilogueFwdINS6_IJSA_SC_SB_EEES9_NS_10bfloat16_tESG_Li384ELb1ELb1ELb1ELb1EEENS1_36VarlenDynamicPersistentTileSchedulerILi192ELi160ELi384ELi128ELb1ELb1ELb1ELb1ELb0ELb1EEEEEEEEEvNT_6ParamsE)
        /*005c*/ 	.word	0x00000000


	//----- nvinfo : EIATTR_REGCOUNT
	.align		4
.L_26:
        /*0060*/ 	.byte	0x04, 0x2f
        /*0062*/ 	.short	(.L_28 - .L_27)
	.align		4
.L_27:
        /*0064*/ 	.word	index@(_ZN7cutlass13device_kernelIN5flash11enable_sm90INS1_16FlashAttnFwdSm90INS1_25CollectiveMainloopFwdSm90ILi2EN4cute5tupleIJNS5_1CILi1EEES8_S8_EEENS6_IJNS7_ILi192EEENS7_ILi160EEENS7_ILi64EEEEEELi64ENS_12float_e4m3_tEfNS_4arch4Sm90ELb0ELb1ELb1ELb1ELb0ELb0ELb0ELb1ELb1ELb1ELb1ELb0EEENS1_21CollectiveEpilogueFwdINS6_IJSA_SC_SB_EEES9_NS_10bfloat16_tESG_Li384ELb1ELb1ELb1ELb1EEENS1_36VarlenDynamicPersistentTileSchedulerILi192ELi160ELi384ELi128ELb1ELb1ELb1ELb1ELb0ELb1EEEEEEEEEvNT_6ParamsE)
        /*0068*/ 	.word	0x00000004


	//----- nvinfo : EIATTR_FRAME_SIZE
	.align		4
.L_28:
        /*006c*/ 	.byte	0x04, 0x11
        /*006e*/ 	.short	(.L_30 - .L_29)
	.align		4
.L_29:
        /*0070*/ 	.word	index@(_ZN7cutlass13device_kernelIN5flash11enable_sm90INS1_16FlashAttnFwdSm90INS1_25CollectiveMainloopFwdSm90ILi2EN4cute5tupleIJNS5_1CILi1EEES8_S8_EEENS6_IJNS7_ILi192EEENS7_ILi160EEENS7_ILi64EEEEEELi64ENS_12float_e4m3_tEfNS_4arch4Sm90ELb0ELb1ELb1ELb1ELb0ELb0ELb0ELb1ELb1ELb1ELb1ELb0EEENS1_21CollectiveEpilogueFwdINS6_IJSA_SC_SB_EEES9_NS_10bfloat16_tESG_Li384ELb1ELb1ELb1ELb1EEENS1_36VarlenDynamicPersistentTileSchedulerILi192ELi160ELi384ELi128ELb1ELb1ELb1ELb1ELb0ELb1EEEEEEEEEvNT_6ParamsE)
        /*0074*/ 	.word	0x00000000


	//----- nvinfo : EIATTR_REGCOUNT
	.align		4
.L_30:
        /*0078*/ 	.byte	0x04, 0x2f
        /*007a*/ 	.short	(.L_32 - .L_31)
	.align		4
.L_31:
        /*007c*/ 	.word	index@(_ZN7cutlass13device_kernelIN5flash11enable_sm90INS1_16FlashAttnFwdSm90INS1_25CollectiveMainloopFwdSm90ILi2EN4cute5tupleIJNS5_1CILi1EEES8_S8_EEENS6_IJNS7_ILi192EEENS7_ILi160EEENS7_ILi64EEEEEELi64ENS_12float_e4m3_tEfNS_4arch4Sm90ELb0ELb1ELb1ELb0ELb0ELb0ELb0ELb1ELb1ELb1ELb1ELb0EEENS1_21CollectiveEpilogueFwdINS6_IJSA_SC_SB_EEES9_NS_10bfloat16_tESG_Li384ELb0ELb1ELb1ELb1EEENS1_19SingleTileSchedulerILb0ELb1ELb1ELi192EEEEEEEEEvNT_6ParamsE)
        /*0080*/ 	.word	0x00000004


	//----- nvinfo : EIATTR_FRAME_SIZE
	.align		4
.L_32:
        /*0084*/ 	.byte	0x04, 0x11
        /*0086*/ 	.short	(.L_34 - .L_33)
	.align		4
.L_33:
        /*0088*/ 	.word	index@(_ZN7cutlass13device_kernelIN5flash11enable_sm90INS1_16FlashAttnFwdSm90INS1_25CollectiveMainloopFwdSm90ILi2EN4cute5tupleIJNS5_1CILi1EEES8_S8_EEENS6_IJNS7_ILi192EEENS7_ILi160EEENS7_ILi64EEEEEELi64ENS_12float_e4m3_tEfNS_4arch4Sm90ELb0ELb1ELb1ELb0ELb0ELb0ELb0ELb1ELb1ELb1ELb1ELb0EEENS1_21CollectiveEpilogueFwdINS6_IJSA_SC_SB_EEES9_NS_10bfloat16_tESG_Li384ELb0ELb1ELb1ELb1EEENS1_19SingleTileSchedulerILb0ELb1ELb1ELi192EEEEEEEEEvNT_6ParamsE)
        /*008c*/ 	.word	0x00000000


	//----- nvinfo : EIATTR_REGCOUNT
	.align		4
.L_34:
        /*0090*/ 	.byte	0x04, 0x2f
        /*0092*/ 	.short	(.L_36 - .L_35)
	.align		4
.L_35:
        /*0094*/ 	.word	index@(_ZN7cutlass13device_kernelIN5flash11enable_sm90INS1_16FlashAttnFwdSm90INS1_25CollectiveMainloopFwdSm90ILi2EN4cute5tupleIJNS5_1CILi1EEES8_S8_EEENS6_IJNS7_ILi192EEENS7_ILi160EEENS7_ILi64EEEEEELi64ENS_12float_e4m3_tEfNS_4arch4Sm90ELb0ELb0ELb1ELb1ELb0ELb1ELb0ELb1ELb1ELb1ELb1ELb0EEENS1_21CollectiveEpilogueFwdINS6_IJSA_SC_SB_EEES9_NS_10bfloat16_tESG_Li384ELb1ELb1ELb1ELb1EEENS1_36VarlenDynamicPersistentTileSchedulerILi192ELi160ELi384ELi128ELb1ELb1ELb1ELb0ELb1ELb1EEEEEEEEEvNT_6ParamsE)
        /*0098*/ 	.word	0x00000004


	//----- nvinfo : EIATTR_FRAME_SIZE
	.align		4
.L_36:
        /*009c*/ 	.byte	0x04, 0x11
        /*009e*/ 	.short	(.L_38 - .L_37)
	.align		4
.L_37:
        /*00a0*/ 	.word	index@(_ZN7cutlass13device_kernelIN5flash11enable_sm90INS1_16FlashAttnFwdSm90INS1_25CollectiveMainloopFwdSm90ILi2EN4cute5tupleIJNS5_1CILi1EEES8_S8_EEENS6_IJNS7_ILi192EEENS7_ILi160EEENS7_ILi64EEEEEELi64ENS_12float_e4m3_tEfNS_4arch4Sm90ELb0ELb0ELb1ELb1ELb0ELb1ELb0ELb1ELb1ELb1ELb1ELb0EEENS1_21CollectiveEpilogueFwdINS6_IJSA_SC_SB_EEES9_NS_10bfloat16_tESG_Li384ELb1ELb1ELb1ELb1EEENS1_36VarlenDynamicPersistentTileSchedulerILi192ELi160ELi384ELi128ELb1ELb1ELb1ELb0ELb1ELb1EEEEEEEEEvNT_6ParamsE)
        /*00a4*/ 	.word	0x00000000


	//----- nvinfo : EIATTR_REGCOUNT
	.align		4
.L_38:
        /*00a8*/ 	.byte	0x04, 0x2f
        /*00aa*/ 	.short	(.L_40 - .L_39)
	.align		4
.L_39:
        /*00ac*/ 	.word	index@(_ZN7cutlass13device_kernelIN5flash11enable_sm90INS1_16FlashAttnFwdSm90INS1_25CollectiveMainloopFwdSm90ILi2EN4cute5tupleIJNS5_1CILi1EEES8_S8_EEENS6_IJNS7_ILi192EEENS7_ILi160EEENS7_ILi64EEEEEELi64ENS_12float_e4m3_tEfNS_4arch4Sm90ELb0ELb0ELb1ELb1ELb0ELb0ELb0ELb1ELb1ELb1ELb1ELb0EEENS1_21CollectiveEpilogueFwdINS6_IJSA_SC_SB_EEES9_NS_10bfloat16_tESG_Li384ELb1ELb1ELb1ELb1EEENS1_36VarlenDynamicPersistentTileSchedulerILi192ELi160ELi384ELi128ELb1ELb1ELb1ELb0ELb1ELb1EEEEEEEEEvNT_6ParamsE)
        /*00b0*/ 	.word	0x00000004


	//----- nvinfo : EIATTR_FRAME_SIZE
	.align		4
.L_40:
        /*00b4*/ 	.byte	0x04, 0x11
        /*00b6*/ 	.short	(.L_42 - .L_41)
	.align		4
.L_41:
        /*00b8*/ 	.word	index@(_ZN7cutlass13device_kernelIN5flash11enable_sm90INS1_16FlashAttnFwdSm90INS1_25CollectiveMainloopFwdSm90ILi2EN4cute5tupleIJNS5_1CILi1EEES8_S8_EEENS6_IJNS7_ILi192EEENS7_ILi160EEENS7_ILi64EEEEEELi64ENS_12float_e4m3_tEfNS_4arch4Sm90ELb0ELb0ELb1ELb1ELb0ELb0ELb0ELb1ELb1ELb1ELb1ELb0EEENS1_21CollectiveEpilogueFwdINS6_IJSA_SC_SB_EEES9_NS_10bfloat16_tESG_Li384ELb1ELb1ELb1ELb1EEENS1_36VarlenDynamicPersistentTileSchedulerILi192ELi160ELi384ELi128ELb1ELb1ELb1ELb0ELb1ELb1EEEEEEEEEvNT_6ParamsE)
        /*00bc*/ 	.word	0x00000000


	//----- nvinfo : EIATTR_REGCOUNT
	.align		4
.L_42:
        /*00c0*/ 	.byte	0x04, 0x2f
        /*00c2*/ 	.short	(.L_44 - .L_43)
	.align		4
.L_43:
        /*00c4*/ 	.word	index@(_ZN7cutlass13device_kernelIN5flash11enable_sm90INS1_16FlashAttnFwdSm90INS1_25CollectiveMainloopFwdSm90ILi2EN4cute5tupleIJNS5_1CILi1EEES8_S8_EEENS6_IJNS7_ILi192EEENS7_ILi160EEENS7_ILi64EEEEEELi64ENS_12float_e4m3_tEfNS_4arch4Sm90ELb0ELb0ELb1ELb0ELb0ELb0ELb0ELb1ELb1ELb1ELb1ELb0EEENS1_21CollectiveEpilogueFwdINS6_IJSA_SC_SB_EEES9_NS_10bfloat16_tESG_Li384ELb0ELb1ELb1ELb1EEENS1_19SingleTileSchedulerILb0ELb1ELb1ELi192EEEEEEEEEvNT_6ParamsE)
        /*00c8*/ 	.word	0x00000004


	//----- nvinfo : EIATTR_FRAME_SIZE
	.align		4
.L_44:
        /*00cc*/ 	.byte	0x04, 0x11
        /*00ce*/ 	.short	(.L_46 - .L_45)
	.align		4
.L_45:
        /*00d0*/ 	.word	index@(_ZN7cutlass13device_kernelIN5flash11enable_sm90INS1_16FlashAttnFwdSm90INS1_25CollectiveMainloopFwdSm90ILi2EN4cute5tupleIJNS5_1CILi1EEES8_S8_EEENS6_IJNS7_ILi192EEENS7_ILi160EEENS7_ILi64EEEEEELi64ENS_12float_e4m3_tEfNS_4arch4Sm90ELb0ELb0ELb1ELb0ELb0ELb0ELb0ELb1ELb1ELb1ELb1ELb0EEENS1_21CollectiveEpilogueFwdINS6_IJSA_SC_SB_EEES9_NS_10bfloat16_tESG_Li384ELb0ELb1ELb1ELb1EEENS1_19SingleTileSchedulerILb0ELb1ELb1ELi192EEEEEEEEEvNT_6ParamsE)
        /*00d4*/ 	.word	0x00000000


	//----- nvinfo : EIATTR_MIN_STACK_SIZE
	.align		4
.L_46:
        /*00d8*/ 	.byte	0x04, 0x12
        /*00da*/ 	.short	(.L_48 - .L_47)
	.align		4
.L_47:
        /*00dc*/ 	.word	index@(_ZN7cutlass13device_kernelIN5flash11enable_sm90INS1_16FlashAttnFwdSm90INS1_25CollectiveMainloopFwdSm90ILi2EN4cute5tupleIJNS5_1CILi1EEES8_S8_EEENS6_IJNS7_ILi192EEENS7_ILi160EEENS7_ILi64EEEEEELi64ENS_12float_e4m3_tEfNS_4arch4Sm90ELb0ELb0ELb1ELb0ELb0ELb0ELb0ELb1ELb1ELb1ELb1ELb0EEENS1_21CollectiveEpilogueFwdINS6_IJSA_SC_SB_EEES9_NS_10bfloat16_tESG_Li384ELb0ELb1ELb1ELb1EEENS1_19SingleTileSchedulerILb0ELb1ELb1ELi192EEEEEEEEEvNT_6ParamsE)
        /*00e0*/ 	.word	0x00000000


	//----- nvinfo : EIATTR_MIN_STACK_SIZE
	.align		4
.L_48:
        /*00e4*/ 	.byte	0x04, 0x12
        /*00e6*/ 	.short	(.L_50 - .L_49)
	.align		4
.L_49:
        /*00e8*/ 	.word	index@(_ZN7cutlass13device_kernelIN5flash11enable_sm90INS1_16FlashAttnFwdSm90INS1_25CollectiveMainloopFwdSm90ILi2EN4cute5tupleIJNS5_1CILi1EEES8_S8_EEENS6_IJNS7_ILi192EEENS7_ILi160EEENS7_ILi64EEEEEELi64ENS_12float_e4m3_tEfNS_4arch4Sm90ELb0ELb0ELb1ELb1ELb0ELb0ELb0ELb1ELb1ELb1ELb1ELb0EEENS1_21CollectiveEpilogueFwdINS6_IJSA_SC_SB_EEES9_NS_10bfloat16_tESG_Li384ELb1ELb1ELb1ELb1EEENS1_36VarlenDynamicPersistentTileSchedulerILi192ELi160ELi384ELi128ELb1ELb1ELb1ELb0ELb1ELb1EEEEEEEEEvNT_6ParamsE)
        /*00ec*/ 	.word	0x00000000


	//----- nvinfo : EIATTR_MIN_STACK_SIZE
	.align		4
.L_50:
        /*00f0*/ 	.byte	0x04, 0x12
        /*00f2*/ 	.short	(.L_52 - .L_51)
	.align		4
.L_51:
        /*00f4*/ 	.word	index@(_ZN7cutlass13device_kernelIN5flash11enable_sm90INS1_16FlashAttnFwdSm90INS1_25CollectiveMainloopFwdSm90ILi2EN4cute5tupleIJNS5_1CILi1EEES8_S8_EEENS6_IJNS7_ILi192EEENS7_ILi160EEENS7_ILi64EEEEEELi64ENS_12float_e4m3_tEfNS_4arch4Sm90ELb0ELb0ELb1ELb1ELb0ELb1ELb0ELb1ELb1ELb1ELb1ELb0EEENS1_21CollectiveEpilogueFwdINS6_IJSA_SC_SB_EEES9_NS_10bfloat16_tESG_Li384ELb1ELb1ELb1ELb1EEENS1_36VarlenDynamicPersistentTileSchedulerILi192ELi160ELi384ELi128ELb1ELb1ELb1ELb0ELb1ELb1EEEEEEEEEvNT_6ParamsE)
        /*00f8*/ 	.word	0x00000000


	//----- nvinfo : EIATTR_MIN_STACK_SIZE
	.align		4
.L_52:
        /*00fc*/ 	.byte	0x04, 0x12
        /*00fe*/ 	.short	(.L_54 - .L_53)
	.align		4
.L_53:
        /*0100*/ 	.word	index@(_ZN7cutlass13device_kernelIN5flash11enable_sm90INS1_16FlashAttnFwdSm90INS1_25CollectiveMainloopFwdSm90ILi2EN4cute5tupleIJNS5_1CILi1EEES8_S8_EEENS6_IJNS7_ILi192EEENS7_ILi160EEENS7_ILi64EEEEEELi64ENS_12float_e4m3_tEfNS_4arch4Sm90ELb0ELb1ELb1ELb0ELb0ELb0ELb0ELb1ELb1ELb1ELb1ELb0EEENS1_21CollectiveEpilogueFwdINS6_IJSA_SC_SB_EEES9_NS_10bfloat16_tESG_Li384ELb0ELb1ELb1ELb1EEENS1_19SingleTileSchedulerILb0ELb1ELb1ELi192EEEEEEEEEvNT_6ParamsE)
        /*0104*/ 	.word	0x00000000


	//----- nvinfo : EIATTR_MIN_STACK_SIZE
	.align		4
.L_54:
        /*0108*/ 	.byte	0x04, 0x12
        /*010a*/ 	.short	(.L_56 - .L_55)
	.align		4
.L_55:
        /*010c*/ 	.word	index@(_ZN7cutlass13device_kernelIN5flash11enable_sm90INS1_16FlashAttnFwdSm90INS1_25CollectiveMainloopFwdSm90ILi2EN4cute5tupleIJNS5_1CILi1EEES8_S8_EEENS6_IJNS7_ILi192EEENS7_ILi160EEENS7_ILi64EEEEEELi64ENS_12float_e4m3_tEfNS_4arch4Sm90ELb0ELb1ELb1ELb1ELb0ELb0ELb0ELb1ELb1ELb1ELb1ELb0EEENS1_21CollectiveEpilogueFwdINS6_IJSA_SC_SB_EEES9_NS_10bfloat16_tESG_Li384ELb1ELb1ELb1ELb1EEENS1_36VarlenDynamicPersistentTileSchedulerILi192ELi160ELi384ELi128ELb1ELb1ELb1ELb1ELb0ELb1EEEEEEEEEvNT_6ParamsE)
        /*0110*/ 	.word	0x00000000


	//----- nvinfo : EIATTR_MIN_STACK_SIZE
	.align		4
.L_56:
        /*0114*/ 	.byte	0x04, 0x12
        /*0116*/ 	.short	(.L_58 - .L_57)
	.align		4
.L_57:
        /*0118*/ 	.word	index@(_ZN7cutlass13device_kernelIN5flash11enable_sm90INS1_16FlashAttnFwdSm90INS1_25CollectiveMainloopFwdSm90ILi2EN4cute5tupleIJNS5_1CILi1EEES8_S8_EEENS6_IJNS7_ILi192EEENS7_ILi160EEENS7_ILi64EEEEEELi64ENS_12float_e4m3_tEfNS_4arch4Sm90ELb0ELb1ELb1ELb1ELb0ELb1ELb0ELb1ELb1ELb1ELb1ELb0EEENS1_21CollectiveEpilogueFwdINS6_IJSA_SC_SB_EEES9_NS_10bfloat16_tESG_Li384ELb1ELb1ELb1ELb1EEENS1_36VarlenDynamicPersistentTileSchedulerILi192ELi160ELi384ELi128ELb1ELb1ELb1ELb1ELb0ELb1EEEEEEEEEvNT_6ParamsE)
        /*011c*/ 	.word	0x00000000


	//----- nvinfo : EIATTR_MIN_STACK_SIZE
	.align		4
.L_58:
        /*0120*/ 	.byte	0x04, 0x12
        /*0122*/ 	.short	(.L_60 - .L_59)
	.align		4
.L_59:
        /*0124*/ 	.word	index@(_ZN7cutlass13device_kernelIN5flash11enable_sm90INS1_16FlashAttnFwdSm90INS1_25CollectiveMainloopFwdSm90ILi2EN4cute5tupleIJNS5_1CILi1EEES8_S8_EEENS6_IJNS7_ILi192EEENS7_ILi160EEENS7_ILi64EEEEEELi64ENS_12float_e4m3_tEfNS_4arch4Sm90ELb1ELb0ELb1ELb0ELb0ELb0ELb0ELb1ELb1ELb1ELb1ELb0EEENS1_21CollectiveEpilogueFwdINS6_IJSA_SC_SB_EEES9_NS_10bfloat16_tESG_Li384ELb0ELb1ELb1ELb1EEENS1_19SingleTileSchedulerILb0ELb1ELb1ELi192EEEEEEEEEvNT_6ParamsE)
        /*0128*/ 	.word	0x00000000


	//----- nvinfo : EIATTR_MIN_STACK_SIZE
	.align		4
.L_60:
        /*012c*/ 	.byte	0x04, 0x12
        /*012e*/ 	.short	(.L_62 - .L_61)
	.align		4
.L_61:
        /*0130*/ 	.word	index@(_ZN7cutlass13device_kernelIN5flash11enable_sm90INS1_16FlashAttnFwdSm90INS1_25CollectiveMainloopFwdSm90ILi2EN4cute5tupleIJNS5_1CILi1EEES8_S8_EEENS6_IJNS7_ILi192EEENS7_ILi160EEENS7_ILi64EEEEEELi64ENS_12float_e4m3_tEfNS_4arch4Sm90ELb1ELb0ELb1ELb1ELb0ELb0ELb0ELb1ELb1ELb1ELb1ELb0EEENS1_21CollectiveEpilogueFwdINS6_IJSA_SC_SB_EEES9_NS_10bfloat16_tESG_Li384ELb1ELb1ELb1ELb1EEENS1_36VarlenDynamicPersistentTileSchedulerILi192ELi160ELi384ELi128ELb1ELb1ELb1ELb1ELb1ELb1EEEEEEEEEvNT_6ParamsE)
        /*0134*/ 	.word	0x00000000


	//----- nvinfo : EIATTR_MIN_STACK_SIZE
	.align		4
.L_62:
        /*0138*/ 	.byte	0x04, 0x12
        /*013a*/ 	.short	(.L_64 - .L_63)
	.align		4
.L_63:
        /*013c*/ 	.word	index@(_ZN7cutlass13device_kernelIN5flash11enable_sm90INS1_16FlashAttnFwdSm90INS1_25CollectiveMainloopFwdSm90ILi2EN4cute5tupleIJNS5_1CILi1EEES8_S8_EEENS6_IJNS7_ILi192EEENS7_ILi160EEENS7_ILi64EEEEEELi64ENS_12float_e4m3_tEfNS_4arch4Sm90ELb1ELb0ELb1ELb1ELb0ELb1ELb0ELb1ELb1ELb1ELb1ELb0EEENS1_21CollectiveEpilogueFwdINS6_IJSA_SC_SB_EEES9_NS_10bfloat16_tESG_Li384ELb1ELb1ELb1ELb1EEENS1_36VarlenDynamicPersistentTileSchedulerILi192ELi160ELi384ELi128ELb1ELb1ELb1ELb1ELb1ELb1EEEEEEEEEvNT_6ParamsE)
        /*0140*/ 	.word	0x00000000
.L_64:


//--------------------- .nv.compat                --------------------------
	.section	.nv.compat,"",@"SHT_CUDA_COMPAT_INFO"
	.align	4
        /*0000*/ 	.byte	0x02, 0x09, 0x01, 0x00, 0x02, 0x02, 0x01, 0x00, 0x02, 0x05, 0x05, 0x00, 0x03, 0x07, 0x01, 0x01
        /*0010*/ 	.byte	0x02, 0x03, 0x00, 0x00, 0x02, 0x06, 0x01, 0x00, 0x04, 0x0b, 0x08, 0x00, 0x09, 0x00, 0x00, 0x00
        /*0020*/ 	.byte	0x00, 0x00, 0x00, 0x00


//--------------------- .nv.info._ZN7cutlass13device_kernelIN5flash11enable_sm90INS1_16FlashAttnFwdSm90INS1_25CollectiveMainloopFwdSm90ILi2EN4cute5tupleIJNS5_1CILi1EEES8_S8_EEENS6_IJNS7_ILi192EEENS7_ILi160EEENS7_ILi64EEEEEELi64ENS_12float_e4m3_tEfNS_4arch4Sm90ELb0ELb0ELb1ELb0ELb0ELb0ELb0ELb1ELb1ELb1ELb1ELb0EEENS1_21CollectiveEpilogueFwdINS6_IJSA_SC_SB_EEES9_NS_10bfloat16_tESG_Li384ELb0ELb1ELb1ELb1EEENS1_19SingleTileSchedulerILb0ELb1ELb1ELi192EEEEEEEEEvNT_6ParamsE --------------------------
	.section	.nv.info._ZN7cutlass13device_kernelIN5flash11enable_sm90INS1_16FlashAttnFwdSm90INS1_25CollectiveMainloopFwdSm90ILi2EN4cute5tupleIJNS5_1CILi1EEES8_S8_EEENS6_IJNS7_ILi192EEENS7_ILi160EEENS7_ILi64EEEEEELi64ENS_12float_e4m3_tEfNS_4arch4Sm90ELb0ELb0ELb1ELb0ELb0ELb0ELb0ELb1ELb1ELb1ELb1ELb0EEENS1_21CollectiveEpilogueFwdINS6_IJSA_SC_SB_EEES9_NS_10bfloat16_tESG_Li384ELb0ELb1ELb1ELb1EEENS1_19SingleTileSchedulerILb0ELb1ELb1ELi192EEEEEEEEEvNT_6ParamsE,"",@"SHT_CUDA_INFO"
	.sectionflags	@""
	.align	4


	//----- nvinfo : EIATTR_CUDA_API_VERSION
	.align		4
        /*0000*/ 	.byte	0x04, 0x37
        /*0002*/ 	.short	(.L_66 - .L_65)
.L_65:
        /*0004*/ 	.word	0x00000082


	//----- nvinfo : EIATTR_KPARAM_INFO
	.align		4
.L_66:
        /*0008*/ 	.byte	0x04, 0x17
        /*000a*/ 	.short	(.L_68 - .L_67)
.L_67:
        /*000c*/ 	.word	0x00000000
        /*0010*/ 	.short	0x0000
        /*0012*/ 	.short	0x0000
        /*0014*/ 	.byte	0x00, 0xf0, 0x01, 0x28


	//----- nvinfo : EIATTR_SPARSE_MMA_MASK
	.align		4
.L_68:
        /*0018*/ 	.byte	0x03, 0x50
        /*001a*/ 	.short	0x0000


	//----- nvinfo : EIATTR_MAXREG_COUNT
	.align		4
        /*001c*/ 	.byte	0x03, 0x1b
        /*001e*/ 	.short	0x0080


	//----- nvinfo : EIATTR_MERCURY_ISA_VERSION
	.align		4
        /*0020*/ 	.byte	0x03, 0x5f
        /*0022*/ 	.short	0x0101


	//----- nvinfo : EIATTR_VRC_CTA_INIT_COUNT
	.align		4
        /*0024*/ 	.byte	0x02, 0x4a
	.zero		1
	.zero		1


	//----- nvinfo : EIATTR_EXIT_INSTR_OFFSETS
	.align		4
        /*0028*/ 	.byte	0x04, 0x1c
        /*002a*/ 	.short	(.L_70 - .L_69)


	//   ....[0]....
.L_69:
        /*002c*/ 	.word	0x00000010


	//----- nvinfo : EIATTR_MAX_THREADS
	.align		4
.L_70:
        /*0030*/ 	.byte	0x04, 0x05
        /*0032*/ 	.short	(.L_72 - .L_71)
.L_71:
        /*0034*/ 	.word	0x00000200
        /*0038*/ 	.word	0x00000001
        /*003c*/ 	.word	0x00000001


	//----- nvinfo : EIATTR_CBANK_PARAM_SIZE
	.align		4
.L_72:
        /*0040*/ 	.byte	0x03, 0x19
        /*0042*/ 	.short	0x0a00


	//----- nvinfo : EIATTR_PARAM_CBANK
	.align		4
        /*0044*/ 	.byte	0x04, 0x0a
        /*0046*/ 	.short	(.L_74 - .L_73)
	.align		4
.L_73:
        /*0048*/ 	.word	index@(.nv.constant0._ZN7cutlass13device_kernelIN5flash11enable_sm90INS1_16FlashAttnFwdSm90INS1_25CollectiveMainloopFwdSm90ILi2EN4cute5tupleIJNS5_1CILi1EEES8_S8_EEENS6_IJNS7_ILi192EEENS7_ILi160EEENS7_ILi64EEEEEELi64ENS_12float_e4m3_tEfNS_4arch4Sm90ELb0ELb0ELb1ELb0ELb0ELb0ELb0ELb1ELb1ELb1ELb1ELb0EEENS1_21CollectiveEpilogueFwdINS6_IJSA_SC_SB_EEES9_NS_10bfloat16_tESG_Li384ELb0ELb1ELb1ELb1EEENS1_19SingleTileSchedulerILb0ELb1ELb1ELi192EEEEEEEEEvNT_6ParamsE)
        /*004c*/ 	.short	0x0380
        /*004e*/ 	.short	0x0a00


	//----- nvinfo : EIATTR_SW_WAR
	.align		4
.L_74:
        /*0050*/ 	.byte	0x04, 0x36
        /*0052*/ 	.short	(.L_76 - .L_75)
.L_75:
        /*0054*/ 	.word	0x00000008
.L_76:


//--------------------- .nv.info._ZN7cutlass13device_kernelIN5flash11enable_sm90INS1_16FlashAttnFwdSm90INS1_25CollectiveMainloopFwdSm90ILi2EN4cute5tupleIJNS5_1CILi1EEES8_S8_EEENS6_IJNS7_ILi192EEENS7_ILi160EEENS7_ILi64EEEEEELi64ENS_12float_e4m3_tEfNS_4arch4Sm90ELb0ELb0ELb1ELb1ELb0ELb0ELb0ELb1ELb1ELb1ELb1ELb0EEENS1_21CollectiveEpilogueFwdINS6_IJSA_SC_SB_EEES9_NS_10bfloat16_tESG_Li384ELb1ELb1ELb1ELb1EEENS1_36VarlenDynamicPersistentTileSchedulerILi192ELi160ELi384ELi128ELb1ELb1ELb1ELb0ELb1ELb1EEEEEEEEEvNT_6ParamsE --------------------------
	.section	.nv.info._ZN7cutlass13device_kernelIN5flash11enable_sm90INS1_16FlashAttnFwdSm90INS1_25CollectiveMainloopFwdSm90ILi2EN4cute5tupleIJNS5_1CILi1EEES8_S8_EEENS6_IJNS7_ILi192EEENS7_ILi160EEENS7_ILi64EEEEEELi64ENS_12float_e4m3_tEfNS_4arch4Sm90ELb0ELb0ELb1ELb1ELb0ELb0ELb0ELb1ELb1ELb1ELb1ELb0EEENS1_21CollectiveEpilogueFwdINS6_IJSA_SC_SB_EEES9_NS_10bfloat16_tESG_Li384ELb1ELb1ELb1ELb1EEENS1_36VarlenDynamicPersistentTileSchedulerILi192ELi160ELi384ELi128ELb1ELb1ELb1ELb0ELb1ELb1EEEEEEEEEvNT_6ParamsE,"",@"SHT_CUDA_INFO"
	.sectionflags	@""
	.align	4


	//----- nvinfo : EIATTR_CUDA_API_VERSION
	.align		4
        /*0000*/ 	.byte	0x04, 0x37
        /*0002*/ 	.short	(.L_78 - .L_77)
.L_77:
        /*0004*/ 	.word	0x00000082


	//----- nvinfo : EIATTR_KPARAM_INFO
	.align		4
.L_78:
        /*0008*/ 	.byte	0x04, 0x17
        /*000a*/ 	.short	(.L_80 - .L_79)
.L_79:
        /*000c*/ 	.word	0x00000000
        /*0010*/ 	.short	0x0000
        /*0012*/ 	.short	0x0000
        /*0014*/ 	.byte	0x00, 0xf0, 0x01, 0x2a


	//----- nvinfo : EIATTR_SPARSE_MMA_MASK
	.align		4
.L_80:
        /*0018*/ 	.byte	0x03, 0x50
        /*001a*/ 	.short	0x0000


	//----- nvinfo : EIATTR_MAXREG_COUNT
	.align		4
        /*001c*/ 	.byte	0x03, 0x1b
        /*001e*/ 	.short	0x0080


	//----- nvinfo : EIATTR_MERCURY_ISA_VERSION
	.align		4
        /*0020*/ 	.byte	0x03, 0x5f
        /*0022*/ 	.short	0x0101


	//----- nvinfo : EIATTR_VRC_CTA_INIT_COUNT
	.align		4
        /*0024*/ 	.byte	0x02, 0x4a
	.zero		1
	.zero		1


	//----- nvinfo : EIATTR_EXIT_INSTR_OFFSETS
	.align		4
        /*0028*/ 	.byte	0x04, 0x1c
        /*002a*/ 	.short	(.L_82 - .L_81)


	//   ....[0]....
.L_81:
        /*002c*/ 	.word	0x00000010


	//----- nvinfo : EIATTR_MAX_THREADS
	.align		4
.L_82:
        /*0030*/ 	.byte	0x04, 0x05
        /*0032*/ 	.short	(.L_84 - .L_83)
.L_83:
        /*0034*/ 	.word	0x00000200
        /*0038*/ 	.word	0x00000001
        /*003c*/ 	.word	0x00000001


	//----- nvinfo : EIATTR_CBANK_PARAM_SIZE
	.align		4
.L_84:
        /*0040*/ 	.byte	0x03, 0x19
        /*0042*/ 	.short	0x0a80


	//----- nvinfo : EIATTR_PARAM_CBANK
	.align		4
        /*0044*/ 	.byte	0x04, 0x0a
        /*0046*/ 	.short	(.L_86 - .L_85)
	.align		4
.L_85:
        /*0048*/ 	.word	index@(.nv.constant0._ZN7cutlass13device_kernelIN5flash11enable_sm90INS1_16FlashAttnFwdSm90INS1_25CollectiveMainloopFwdSm90ILi2EN4cute5tupleIJNS5_1CILi1EEES8_S8_EEENS6_IJNS7_ILi192EEENS7_ILi160EEENS7_ILi64EEEEEELi64ENS_12float_e4m3_tEfNS_4arch4Sm90ELb0ELb0ELb1ELb1ELb0ELb0ELb0ELb1ELb1ELb1ELb1ELb0EEENS1_21CollectiveEpilogueFwdINS6_IJSA_SC_SB_EEES9_NS_10bfloat16_tESG_Li384ELb1ELb1ELb1ELb1EEENS1_36VarlenDynamicPersistentTileSchedulerILi192ELi160ELi384ELi128ELb1ELb1ELb1ELb0ELb1ELb1EEEEEEEEEvNT_6ParamsE)
        /*004c*/ 	.short	0x0380
        /*004e*/ 	.short	0x0a80


	//----- nvinfo : EIATTR_SW_WAR
	.align		4
.L_86:
        /*0050*/ 	.byte	0x04, 0x36
        /*0052*/ 	.short	(.L_88 - .L_87)
.L_87:
        /*0054*/ 	.word	0x00000008
.L_88:


//--------------------- .nv.info._ZN7cutlass13device_kernelIN5flash11enable_sm90INS1_16FlashAttnFwdSm90INS1_25CollectiveMainloopFwdSm90ILi2EN4cute5tupleIJNS5_1CILi1EEES8_S8_EEENS6_IJNS7_ILi192EEENS7_ILi160EEENS7_ILi64EEEEEELi64ENS_12float_e4m3_tEfNS_4arch4Sm90ELb0ELb0ELb1ELb1ELb0ELb1ELb0ELb1ELb1ELb1ELb1ELb0EEENS1_21CollectiveEpilogueFwdINS6_IJSA_SC_SB_EEES9_NS_10bfloat16_tESG_Li384ELb1ELb1ELb1ELb1EEENS1_36VarlenDynamicPersistentTileSchedulerILi192ELi160ELi384ELi128ELb1ELb1ELb1ELb0ELb1ELb1EEEEEEEEEvNT_6ParamsE --------------------------
	.section	.nv.info._ZN7cutlass13device_kernelIN5flash11enable_sm90INS1_16FlashAttnFwdSm90INS1_25CollectiveMainloopFwdSm90ILi2EN4cute5tupleIJNS5_1CILi1EEES8_S8_EEENS6_IJNS7_ILi192EEENS7_ILi160EEENS7_ILi64EEEEEELi64ENS_12float_e4m3_tEfNS_4arch4Sm90ELb0ELb0ELb1ELb1ELb0ELb1ELb0ELb1ELb1ELb1ELb1ELb0EEENS1_21CollectiveEpilogueFwdINS6_IJSA_SC_SB_EEES9_NS_10bfloat16_tESG_Li384ELb1ELb1ELb1ELb1EEENS1_36VarlenDynamicPersistentTileSchedulerILi192ELi160ELi384ELi128ELb1ELb1ELb1ELb0ELb1ELb1EEEEEEEEEvNT_6ParamsE,"",@"SHT_CUDA_INFO"
	.sectionflags	@""
	.align	4


	//----- nvinfo : EIATTR_CUDA_API_VERSION
	.align		4
        /*0000*/ 	.byte	0x04, 0x37
        /*0002*/ 	.short	(.L_90 - .L_89)
.L_89:
        /*0004*/ 	.word	0x00000082


	//----- nvinfo : EIATTR_KPARAM_INFO
	.align		4
.L_90:
        /*0008*/ 	.byte	0x04, 0x17
        /*000a*/ 	.short	(.L_92 - .L_91)
.L_91:
        /*000c*/ 	.word	0x00000000
        /*0010*/ 	.short	0x0000
        /*0012*/ 	.short	0x0000
        /*0014*/ 	.byte	0x00, 0xf0, 0x01, 0x2a


	//----- nvinfo : EIATTR_SPARSE_MMA_MASK
	.align		4
.L_92:
        /*0018*/ 	.byte	0x03, 0x50
        /*001a*/ 	.short	0x0000


	//----- nvinfo : EIATTR_MAXREG_COUNT
	.align		4
        /*001c*/ 	.byte	0x03, 0x1b
        /*001e*/ 	.short	0x0080


	//----- nvinfo : EIATTR_MERCURY_ISA_VERSION
	.align		4
        /*0020*/ 	.byte	0x03, 0x5f
        /*0022*/ 	.short	0x0101


	//----- nvinfo : EIATTR_VRC_CTA_INIT_COUNT
	.align		4
        /*0024*/ 	.byte	0x02, 0x4a
	.zero		1
	.zero		1


	//----- nvinfo : EIATTR_EXIT_INSTR_OFFSETS
	.align		4
        /*0028*/ 	.byte	0x04, 0x1c
        /*002a*/ 	.short	(.L_94 - .L_93)


	//   ....[0]....
.L_93:
        /*002c*/ 	.word	0x00000010


	//----- nvinfo : EIATTR_MAX_THREADS
	.align		4
.L_94:
        /*0030*/ 	.byte	0x04, 0x05
        /*0032*/ 	.short	(.L_96 - .L_95)
.L_95:
        /*0034*/ 	.word	0x00000200
        /*0038*/ 	.word	0x00000001
        /*003c*/ 	.word	0x00000001


	//----- nvinfo : EIATTR_CBANK_PARAM_SIZE
	.align		4
.L_96:
        /*0040*/ 	.byte	0x03, 0x19
        /*0042*/ 	.short	0x0a80


	//----- nvinfo : EIATTR_PARAM_CBANK
	.align		4
        /*0044*/ 	.byte	0x04, 0x0a
        /*0046*/ 	.short	(.L_98 - .L_97)
	.align		4
.L_97:
        /*0048*/ 	.word	index@(.nv.constant0._ZN7cutlass13device_kernelIN5flash11enable_sm90INS1_16FlashAttnFwdSm90INS1_25CollectiveMainloopFwdSm90ILi2EN4cute5tupleIJNS5_1CILi1EEES8_S8_EEENS6_IJNS7_ILi192EEENS7_ILi160EEENS7_ILi64EEEEEELi64ENS_12float_e4m3_tEfNS_4arch4Sm90ELb0ELb0ELb1ELb1ELb0ELb1ELb0ELb1ELb1ELb1ELb1ELb0EEENS1_21CollectiveEpilogueFwdINS6_IJSA_SC_SB_EEES9_NS_10bfloat16_tESG_Li384ELb1ELb1ELb1ELb1EEENS1_36VarlenDynamicPersistentTileSchedulerILi192ELi160ELi384ELi128ELb1ELb1ELb1ELb0ELb1ELb1EEEEEEEEEvNT_6ParamsE)
        /*004c*/ 	.short	0x0380
        /*004e*/ 	.short	0x0a80


	//----- nvinfo : EIATTR_SW_WAR
	.align		4
.L_98:
        /*0050*/ 	.byte	0x04, 0x36
        /*0052*/ 	.short	(.L_100 - .L_99)
.L_99:
        /*0054*/ 	.word	0x00000008
.L_100:


//--------------------- .nv.info._ZN7cutlass13device_kernelIN5flash11enable_sm90INS1_16FlashAttnFwdSm90INS1_25CollectiveMainloopFwdSm90ILi2EN4cute5tupleIJNS5_1CILi1EEES8_S8_EEENS6_IJNS7_ILi192EEENS7_ILi160EEENS7_ILi64EEEEEELi64ENS_12float_e4m3_tEfNS_4arch4Sm90ELb0ELb1ELb1ELb0ELb0ELb0ELb0ELb1ELb1ELb1ELb1ELb0EEENS1_21CollectiveEpilogueFwdINS6_IJSA_SC_SB_EEES9_NS_10bfloat16_tESG_Li384ELb0ELb1ELb1ELb1EEENS1_19SingleTileSchedulerILb0ELb1ELb1ELi192EEEEEEEEEvNT_6ParamsE --------------------------
	.section	.nv.info._ZN7cutlass13device_kernelIN5flash11enable_sm90INS1_16FlashAttnFwdSm90INS1_25CollectiveMainloopFwdSm90ILi2EN4cute5tupleIJNS5_1CILi1EEES8_S8_EEENS6_IJNS7_ILi192EEENS7_ILi160EEENS7_ILi64EEEEEELi64ENS_12float_e4m3_tEfNS_4arch4Sm90ELb0ELb1ELb1ELb0ELb0ELb0ELb0ELb1ELb1ELb1ELb1ELb0EEENS1_21CollectiveEpilogueFwdINS6_IJSA_SC_SB_EEES9_NS_10bfloat16_tESG_Li384ELb0ELb1ELb1ELb1EEENS1_19SingleTileSchedulerILb0ELb1ELb1ELi192EEEEEEEEEvNT_6ParamsE,"",@"SHT_CUDA_INFO"
	.sectionflags	@""
	.align	4


	//----- nvinfo : EIATTR_CUDA_API_VERSION
	.align		4
        /*0000*/ 	.byte	0x04, 0x37
        /*0002*/ 	.short	(.L_102 - .L_101)
.L_101:
        /*0004*/ 	.word	0x00000082


	//----- nvinfo : EIATTR_KPARAM_INFO
	.align		4
.L_102:
        /*0008*/ 	.byte	0x04, 0x17
        /*000a*/ 	.short	(.L_104 - .L_103)
.L_103:
        /*000c*/ 	.word	0x00000000
        /*0010*/ 	.short	0x0000
        /*0012*/ 	.short	0x0000
        /*0014*/ 	.byte	0x00, 0xf0, 0x01, 0x28


	//----- nvinfo : EIATTR_SPARSE_MMA_MASK
	.align		4
.L_104:
        /*0018*/ 	.byte	0x03, 0x50
        /*001a*/ 	.short	0x0000


	//----- nvinfo : EIATTR_MAXREG_COUNT
	.align		4
        /*001c*/ 	.byte	0x03, 0x1b
        /*001e*/ 	.short	0x0080


	//----- nvinfo : EIATTR_MERCURY_ISA_VERSION
	.align		4
        /*0020*/ 	.byte	0x03, 0x5f
        /*0022*/ 	.short	0x0101


	//----- nvinfo : EIATTR_VRC_CTA_INIT_COUNT
	.align		4
        /*0024*/ 	.byte	0x02, 0x4a
	.zero		1
	.zero		1


	//----- nvinfo : EIATTR_EXIT_INSTR_OFFSETS
	.align		4
        /*0028*/ 	.byte	0x04, 0x1c
        /*002a*/ 	.short	(.L_106 - .L_105)


	//   ....[0]....
.L_105:
        /*002c*/ 	.word	0x00000010


	//----- nvinfo : EIATTR_MAX_THREADS
	.align		4
.L_106:
        /*0030*/ 	.byte	0x04, 0x05
        /*0032*/ 	.short	(.L_108 - .L_107)
.L_107:
        /*0034*/ 	.word	0x00000200
        /*0038*/ 	.word	0x00000001
        /*003c*/ 	.word	0x00000001


	//----- nvinfo : EIATTR_CBANK_PARAM_SIZE
	.align		4
.L_108:
        /*0040*/ 	.byte	0x03, 0x19
        /*0042*/ 	.short	0x0a00


	//----- nvinfo : EIATTR_PARAM_CBANK
	.align		4
        /*0044*/ 	.byte	0x04, 0x0a
        /*0046*/ 	.short	(.L_110 - .L_109)
	.align		4
.L_109:
        /*0048*/ 	.word	index@(.nv.constant0._ZN7cutlass13device_kernelIN5flash11enable_sm90INS1_16FlashAttnFwdSm90INS1_25CollectiveMainloopFwdSm90ILi2EN4cute5tupleIJNS5_1CILi1EEES8_S8_EEENS6_IJNS7_ILi192EEENS7_ILi160EEENS7_ILi64EEEEEELi64ENS_12float_e4m3_tEfNS_4arch4Sm90ELb0ELb1ELb1ELb0ELb0ELb0ELb0ELb1ELb1ELb1ELb1ELb0EEENS1_21CollectiveEpilogueFwdINS6_IJSA_SC_SB_EEES9_NS_10bfloat16_tESG_Li384ELb0ELb1ELb1ELb1EEENS1_19SingleTileSchedulerILb0ELb1ELb1ELi192EEEEEEEEEvNT_6ParamsE)
        /*004c*/ 	.short	0x0380
        /*004e*/ 	.short	0x0a00


	//----- nvinfo : EIATTR_SW_WAR
	.align		4
.L_110:
        /*0050*/ 	.byte	0x04, 0x36
        /*0052*/ 	.short	(.L_112 - .L_111)
.L_111:
        /*0054*/ 	.word	0x00000008
.L_112:


//--------------------- .nv.info._ZN7cutlass13device_kernelIN5flash11enable_sm90INS1_16FlashAttnFwdSm90INS1_25CollectiveMainloopFwdSm90ILi2EN4cute5tupleIJNS5_1CILi1EEES8_S8_EEENS6_IJNS7_ILi192EEENS7_ILi160EEENS7_ILi64EEEEEELi64ENS_12float_e4m3_tEfNS_4arch4Sm90ELb0ELb1ELb1ELb1ELb0ELb0ELb0ELb1ELb1ELb1ELb1ELb0EEENS1_21CollectiveEpilogueFwdINS6_IJSA_SC_SB_EEES9_NS_10bfloat16_tESG_Li384ELb1ELb1ELb1ELb1EEENS1_36VarlenDynamicPersistentTileSchedulerILi192ELi160ELi384ELi128ELb1ELb1ELb1ELb1ELb0ELb1EEEEEEEEEvNT_6ParamsE --------------------------
	.section	.nv.info._ZN7cutlass13device_kernelIN5flash11enable_sm90INS1_16FlashAttnFwdSm90INS1_25CollectiveMainloopFwdSm90ILi2EN4cute5tupleIJNS5_1CILi1EEES8_S8_EEENS6_IJNS7_ILi192EEENS7_ILi160EEENS7_ILi64EEEEEELi64ENS_12float_e4m3_tEfNS_4arch4Sm90ELb0ELb1ELb1ELb1ELb0ELb0ELb0ELb1ELb1ELb1ELb1ELb0EEENS1_21CollectiveEpilogueFwdINS6_IJSA_SC_SB_EEES9_NS_10bfloat16_tESG_Li384ELb1ELb1ELb1ELb1EEENS1_36VarlenDynamicPersistentTileSchedulerILi192ELi160ELi384ELi128ELb1ELb1ELb1ELb1ELb0ELb1EEEEEEEEEvNT_6ParamsE,"",@"SHT_CUDA_INFO"
	.sectionflags	@""
	.align	4


	//----- nvinfo : EIATTR_CUDA_API_VERSION
	.align		4
        /*0000*/ 	.byte	0x04, 0x37
        /*0002*/ 	.short	(.L_114 - .L_113)
.L_113:
        /*0004*/ 	.word	0x00000082


	//----- nvinfo : EIATTR_KPARAM_INFO
	.align		4
.L_114:
        /*0008*/ 	.byte	0x04, 0x17
        /*000a*/ 	.short	(.L_116 - .L_115)
.L_115:
        /*000c*/ 	.word	0x00000000
        /*0010*/ 	.short	0x0000
        /*0012*/ 	.short	0x0000
        /*0014*/ 	.byte	0x00, 0xf0, 0x01, 0x2a


	//----- nvinfo : EIATTR_SPARSE_MMA_MASK
	.align		4
.L_116:
        /*0018*/ 	.byte	0x03, 0x50
        /*001a*/ 	.short	0x0000


	//----- nvinfo : EIATTR_MAXREG_COUNT
	.align		4
        /*001c*/ 	.byte	0x03, 0x1b
        /*001e*/ 	.short	0x0080


	//----- nvinfo : EIATTR_MERCURY_ISA_VERSION
	.align		4
        /*0020*/ 	.byte	0x03, 0x5f
        /*0022*/ 	.short	0x0101


	//----- nvinfo : EIATTR_VRC_CTA_INIT_COUNT
	.align		4
        /*0024*/ 	.byte	0x02, 0x4a
	.zero		1
	.zero		1


	//----- nvinfo : EIATTR_EXIT_INSTR_OFFSETS
	.align		4
        /*0028*/ 	.byte	0x04, 0x1c
        /*002a*/ 	.short	(.L_118 - .L_117)


	//   ....[0]....
.L_117:
        /*002c*/ 	.word	0x00000010


	//----- nvinfo : EIATTR_MAX_THREADS
	.align		4
.L_118:
        /*0030*/ 	.byte	0x04, 0x05
        /*0032*/ 	.short	(.L_120 - .L_119)
.L_119:
        /*0034*/ 	.word	0x00000200
        /*0038*/ 	.word	0x00000001
        /*003c*/ 	.word	0x00000001


	//----- nvinfo : EIATTR_CBANK_PARAM_SIZE
	.align		4
.L_120:
        /*0040*/ 	.byte	0x03, 0x19
        /*0042*/ 	.short	0x0a80


	//----- nvinfo : EIATTR_PARAM_CBANK
	.align		4
        /*0044*/ 	.byte	0x04, 0x0a
        /*0046*/ 	.short	(.L_122 - .L_121)
	.align		4
.L_121:
        /*0048*/ 	.word	index@(.nv.constant0._ZN7cutlass13device_kernelIN5flash11enable_sm90INS1_16FlashAttnFwdSm90INS1_25CollectiveMainloopFwdSm90ILi2EN4cute5tupleIJNS5_1CILi1EEES8_S8_EEENS6_IJNS7_ILi192EEENS7_ILi160EEENS7_ILi64EEEEEELi64ENS_12float_e4m3_tEfNS_4arch4Sm90ELb0ELb1ELb1ELb1ELb0ELb0ELb0ELb1ELb1ELb1ELb1ELb0EEENS1_21CollectiveEpilogueFwdINS6_IJSA_SC_SB_EEES9_NS_10bfloat16_tESG_Li384ELb1ELb1ELb1ELb1EEENS1_36VarlenDynamicPersistentTileSchedulerILi192ELi160ELi384ELi128ELb1ELb1ELb1ELb1ELb0ELb1EEEEEEEEEvNT_6ParamsE)
        /*004c*/ 	.short	0x0380
        /*004e*/ 	.short	0x0a80


	//----- nvinfo : EIATTR_SW_WAR
	.align		4
.L_122:
        /*0050*/ 	.byte	0x04, 0x36
        /*0052*/ 	.short	(.L_124 - .L_123)
.L_123:
        /*0054*/ 	.word	0x00000008
.L_124:


//--------------------- .nv.info._ZN7cutlass13device_kernelIN5flash11enable_sm90INS1_16FlashAttnFwdSm90INS1_25CollectiveMainloopFwdSm90ILi2EN4cute5tupleIJNS5_1CILi1EEES8_S8_EEENS6_IJNS7_ILi192EEENS7_ILi160EEENS7_ILi64EEEEEELi64ENS_12float_e4m3_tEfNS_4arch4Sm90ELb0ELb1ELb1ELb1ELb0ELb1ELb0ELb1ELb1ELb1ELb1ELb0EEENS1_21CollectiveEpilogueFwdINS6_IJSA_SC_SB_EEES9_NS_10bfloat16_tESG_Li384ELb1ELb1ELb1ELb1EEENS1_36VarlenDynamicPersistentTileSchedulerILi192ELi160ELi384ELi128ELb1ELb1ELb1ELb1ELb0ELb1EEEEEEEEEvNT_6ParamsE --------------------------
	.section	.nv.info._ZN7cutlass13device_kernelIN5flash11enable_sm90INS1_16FlashAttnFwdSm90INS1_25CollectiveMainloopFwdSm90ILi2EN4cute5tupleIJNS5_1CILi1EEES8_S8_EEENS6_IJNS7_ILi192EEENS7_ILi160EEENS7_ILi64EEEEEELi64ENS_12float_e4m3_tEfNS_4arch4Sm90ELb0ELb1ELb1ELb1ELb0ELb1ELb0ELb1ELb1ELb1ELb1ELb0EEENS1_21CollectiveEpilogueFwdINS6_IJSA_SC_SB_EEES9_NS_10bfloat16_tESG_Li384ELb1ELb1ELb1ELb1EEENS1_36VarlenDynamicPersistentTileSchedulerILi192ELi160ELi384ELi128ELb1ELb1ELb1ELb1ELb0ELb1EEEEEEEEEvNT_6ParamsE,"",@"SHT_CUDA_INFO"
	.sectionflags	@""
	.align	4


	//----- nvinfo : EIATTR_CUDA_API_VERSION
	.align		4
        /*0000*/ 	.byte	0x04, 0x37
        /*0002*/ 	.short	(.L_126 - .L_125)
.L_125:
        /*0004*/ 	.word	0x00000082


	//----- nvinfo : EIATTR_KPARAM_INFO
	.align		4
.L_126:
        /*0008*/ 	.byte	0x04, 0x17
        /*000a*/ 	.short	(.L_128 - .L_127)
.L_127:
        /*000c*/ 	.word	0x00000000
        /*0010*/ 	.short	0x0000
        /*0012*/ 	.short	0x0000
        /*0014*/ 	.byte	0x00, 0xf0, 0x01, 0x2a


	//----- nvinfo : EIATTR_SPARSE_MMA_MASK
	.align		4
.L_128:
        /*0018*/ 	.byte	0x03, 0x50
        /*001a*/ 	.short	0x0000


	//----- nvinfo : EIATTR_MAXREG_COUNT
	.align		4
        /*001c*/ 	.byte	0x03, 0x1b
        /*001e*/ 	.short	0x0080


	//----- nvinfo : EIATTR_MERCURY_ISA_VERSION
	.align		4
        /*0020*/ 	.byte	0x03, 0x5f
        /*0022*/ 	.short	0x0101


	//----- nvinfo : EIATTR_VRC_CTA_INIT_COUNT
	.align		4
        /*0024*/ 	.byte	0x02, 0x4a
	.zero		1
	.zero		1


	//----- nvinfo : EIATTR_EXIT_INSTR_OFFSETS
	.align		4
        /*0028*/ 	.byte	0x04, 0x1c
        /*002a*/ 	.short	(.L_130 - .L_129)


	//   ....[0]....
.L_129:
        /*002c*/ 	.word	0x00000010


	//----- nvinfo : EIATTR_MAX_THREADS
	.align		4
.L_130:
        /*0030*/ 	.byte	0x04, 0x05
        /*0032*/ 	.short	(.L_132 - .L_131)
.L_131:
        /*0034*/ 	.word	0x00000200
        /*0038*/ 	.word	0x00000001
        /*003c*/ 	.word	0x00000001


	//----- nvinfo : EIATTR_CBANK_PARAM_SIZE
	.align		4
.L_132:
        /*0040*/ 	.byte	0x03, 0x19
        /*0042*/ 	.short	0x0a80


	//----- nvinfo : EIATTR_PARAM_CBANK
	.align		4
        /*0044*/ 	.byte	0x04, 0x0a
        /*0046*/ 	.short	(.L_134 - .L_133)
	.align		4
.L_133:
        /*0048*/ 	.word	index@(.nv.constant0._ZN7cutlass13device_kernelIN5flash11enable_sm90INS1_16FlashAttnFwdSm90INS1_25CollectiveMainloopFwdSm90ILi2EN4cute5tupleIJNS5_1CILi1EEES8_S8_EEENS6_IJNS7_ILi192EEENS7_ILi160EEENS7_ILi64EEEEEELi64ENS_12float_e4m3_tEfNS_4arch4Sm90ELb0ELb1ELb1ELb1ELb0ELb1ELb0ELb1ELb1ELb1ELb1ELb0EEENS1_21CollectiveEpilogueFwdINS6_IJSA_SC_SB_EEES9_NS_10bfloat16_tESG_Li384ELb1ELb1ELb1ELb1EEENS1_36VarlenDynamicPersistentTileSchedulerILi192ELi160ELi384ELi128ELb1ELb1ELb1ELb1ELb0ELb1EEEEEEEEEvNT_6ParamsE)
        /*004c*/ 	.short	0x0380
        /*004e*/ 	.short	0x0a80


	//----- nvinfo : EIATTR_SW_WAR
	.align		4
.L_134:
        /*0050*/ 	.byte	0x04, 0x36
        /*0052*/ 	.short	(.L_136 - .L_135)
.L_135:
        /*0054*/ 	.word	0x00000008
.L_136:


//--------------------- .nv.info._ZN7cutlass13device_kernelIN5flash11enable_sm90INS1_16FlashAttnFwdSm90INS1_25CollectiveMainloopFwdSm90ILi2EN4cute5tupleIJNS5_1CILi1EEES8_S8_EEENS6_IJNS7_ILi192EEENS7_ILi160EEENS7_ILi64EEEEEELi64ENS_12float_e4m3_tEfNS_4arch4Sm90ELb1ELb0ELb1ELb0ELb0ELb0ELb0ELb1ELb1ELb1ELb1ELb0EEENS1_21CollectiveEpilogueFwdINS6_IJSA_SC_SB_EEES9_NS_10bfloat16_tESG_Li384ELb0ELb1ELb1ELb1EEENS1_19SingleTileSchedulerILb0ELb1ELb1ELi192EEEEEEEEEvNT_6ParamsE --------------------------
	.section	.nv.info._ZN7cutlass13device_kernelIN5flash11enable_sm90INS1_16FlashAttnFwdSm90INS1_25CollectiveMainloopFwdSm90ILi2EN4cute5tupleIJNS5_1CILi1EEES8_S8_EEENS6_IJNS7_ILi192EEENS7_ILi160EEENS7_ILi64EEEEEELi64ENS_12float_e4m3_tEfNS_4arch4Sm90ELb1ELb0ELb1ELb0ELb0ELb0ELb0ELb1ELb1ELb1ELb1ELb0EEENS1_21CollectiveEpilogueFwdINS6_IJSA_SC_SB_EEES9_NS_10bfloat16_tESG_Li384ELb0ELb1ELb1ELb1EEENS1_19SingleTileSchedulerILb0ELb1ELb1ELi192EEEEEEEEEvNT_6ParamsE,"",@"SHT_CUDA_INFO"
	.sectionflags	@""
	.align	4


	//----- nvinfo : EIATTR_CUDA_API_VERSION
	.align		4
        /*0000*/ 	.byte	0x04, 0x37
        /*0002*/ 	.short	(.L_138 - .L_137)
.L_137:
        /*0004*/ 	.word	0x00000082


	//----- nvinfo : EIATTR_KPARAM_INFO
	.align		4
.L_138:
        /*0008*/ 	.byte	0x04, 0x17
        /*000a*/ 	.short	(.L_140 - .L_139)
.L_139:
        /*000c*/ 	.word	0x00000000
        /*0010*/ 	.short	0x0000
        /*0012*/ 	.short	0x0000
        /*0014*/ 	.byte	0x00, 0xf0, 0x01, 0x28


	//----- nvinfo : EIATTR_SPARSE_MMA_MASK
	.align		4
.L_140:
        /*0018*/ 	.byte	0x03, 0x50
        /*001a*/ 	.short	0x0000


	//----- nvinfo : EIATTR_MAXREG_COUNT
	.align		4
        /*001c*/ 	.byte	0x03, 0x1b
        /*001e*/ 	.short	0x0080


	//----- nvinfo : EIATTR_MERCURY_ISA_VERSION
	.align		4
        /*0020*/ 	.byte	0x03, 0x5f
        /*0022*/ 	.short	0x0101


	//----- nvinfo : EIATTR_VRC_CTA_INIT_COUNT
	.align		4
        /*0024*/ 	.byte	0x02, 0x4a
	.zero		1
	.zero		1


	//----- nvinfo : EIATTR_EXIT_INSTR_OFFSETS
	.align		4
        /*0028*/ 	.byte	0x04, 0x1c
        /*002a*/ 	.short	(.L_142 - .L_141)


	//   ....[0]....
.L_141:
        /*002c*/ 	.word	0x00000010


	//----- nvinfo : EIATTR_MAX_THREADS
	.align		4
.L_142:
        /*0030*/ 	.byte	0x04, 0x05
        /*0032*/ 	.short	(.L_144 - .L_143)
.L_143:
        /*0034*/ 	.word	0x00000200
        /*0038*/ 	.word	0x00000001
        /*003c*/ 	.word	0x00000001


	//----- nvinfo : EIATTR_CBANK_PARAM_SIZE
	.align		4
.L_144:
        /*0040*/ 	.byte	0x03, 0x19
        /*0042*/ 	.short	0x0a00


	//----- nvinfo : EIATTR_PARAM_CBANK
	.align		4
        /*0044*/ 	.byte	0x04, 0x0a
        /*0046*/ 	.short	(.L_146 - .L_145)
	.align		4
.L_145:
        /*0048*/ 	.word	index@(.nv.constant0._ZN7cutlass13device_kernelIN5flash11enable_sm90INS1_16FlashAttnFwdSm90INS1_25CollectiveMainloopFwdSm90ILi2EN4cute5tupleIJNS5_1CILi1EEES8_S8_EEENS6_IJNS7_ILi192EEENS7_ILi160EEENS7_ILi64EEEEEELi64ENS_12float_e4m3_tEfNS_4arch4Sm90ELb1ELb0ELb1ELb0ELb0ELb0ELb0ELb1ELb1ELb1ELb1ELb0EEENS1_21CollectiveEpilogueFwdINS6_IJSA_SC_SB_EEES9_NS_10bfloat16_tESG_Li384ELb0ELb1ELb1ELb1EEENS1_19SingleTileSchedulerILb0ELb1ELb1ELi192EEEEEEEEEvNT_6ParamsE)
        /*004c*/ 	.short	0x0380
        /*004e*/ 	.short	0x0a00


	//----- nvinfo : EIATTR_SW_WAR
	.align		4
.L_146:
        /*0050*/ 	.byte	0x04, 0x36
        /*0052*/ 	.short	(.L_148 - .L_147)
.L_147:
        /*0054*/ 	.word	0x00000008
.L_148:


//--------------------- .nv.info._ZN7cutlass13device_kernelIN5flash11enable_sm90INS1_16FlashAttnFwdSm90INS1_25CollectiveMainloopFwdSm90ILi2EN4cute5tupleIJNS5_1CILi1EEES8_S8_EEENS6_IJNS7_ILi192EEENS7_ILi160EEENS7_ILi64EEEEEELi64ENS_12float_e4m3_tEfNS_4arch4Sm90ELb1ELb0ELb1ELb1ELb0ELb0ELb0ELb1ELb1ELb1ELb1ELb0EEENS1_21CollectiveEpilogueFwdINS6_IJSA_SC_SB_EEES9_NS_10bfloat16_tESG_Li384ELb1ELb1ELb1ELb1EEENS1_36VarlenDynamicPersistentTileSchedulerILi192ELi160ELi384ELi128ELb1ELb1ELb1ELb1ELb1ELb1EEEEEEEEEvNT_6ParamsE --------------------------
	.section	.nv.info._ZN7cutlass13device_kernelIN5flash11enable_sm90INS1_16FlashAttnFwdSm90INS1_25CollectiveMainloopFwdSm90ILi2EN4cute5tupleIJNS5_1CILi1EEES8_S8_EEENS6_IJNS7_ILi192EEENS7_ILi160EEENS7_ILi64EEEEEELi64ENS_12float_e4m3_tEfNS_4arch4Sm90ELb1ELb0ELb1ELb1ELb0ELb0ELb0ELb1ELb1ELb1ELb1ELb0EEENS1_21CollectiveEpilogueFwdINS6_IJSA_SC_SB_EEES9_NS_10bfloat16_tESG_Li384ELb1ELb1ELb1ELb1EEENS1_36VarlenDynamicPersistentTileSchedulerILi192ELi160ELi384ELi128ELb1ELb1ELb1ELb1ELb1ELb1EEEEEEEEEvNT_6ParamsE,"",@"SHT_CUDA_INFO"
	.sectionflags	@""
	.align	4


	//----- nvinfo : EIATTR_CUDA_API_VERSION
	.align		4
        /*0000*/ 	.byte	0x04, 0x37
        /*0002*/ 	.short	(.L_150 - .L_149)
.L_149:
        /*0004*/ 	.word	0x00000082


	//----- nvinfo : EIATTR_KPARAM_INFO
	.align		4
.L_150:
        /*0008*/ 	.byte	0x04, 0x17
        /*000a*/ 	.short	(.L_152 - .L_151)
.L_151:
        /*000c*/ 	.word	0x00000000
        /*0010*/ 	.short	0x0000
        /*0012*/ 	.short	0x0000
        /*0014*/ 	.byte	0x00, 0xf0, 0x01, 0x2a


	//----- nvinfo : EIATTR_SPARSE_MMA_MASK
	.align		4
.L_152:
        /*0018*/ 	.byte	0x03, 0x50
        /*001a*/ 	.short	0x0000


	//----- nvinfo : EIATTR_MAXREG_COUNT
	.align		4
        /*001c*/ 	.byte	0x03, 0x1b
        /*001e*/ 	.short	0x0080


	//----- nvinfo : EIATTR_MERCURY_ISA_VERSION
	.align		4
        /*0020*/ 	.byte	0x03, 0x5f
        /*0022*/ 	.short	0x0101


	//----- nvinfo : EIATTR_VRC_CTA_INIT_COUNT
	.align		4
        /*0024*/ 	.byte	0x02, 0x4a
	.zero		1
	.zero		1


	//----- nvinfo : EIATTR_EXIT_INSTR_OFFSETS
	.align		4
        /*0028*/ 	.byte	0x04, 0x1c
        /*002a*/ 	.short	(.L_154 - .L_153)


	//   ....[0]....
.L_153:
        /*002c*/ 	.word	0x00000010


	//----- nvinfo : EIATTR_MAX_THREADS
	.align		4
.L_154:
        /*0030*/ 	.byte	0x04, 0x05
        /*0032*/ 	.short	(.L_156 - .L_155)
.L_155:
        /*0034*/ 	.word	0x00000200
        /*0038*/ 	.word	0x00000001
        /*003c*/ 	.word	0x00000001


	//----- nvinfo : EIATTR_CBANK_PARAM_SIZE
	.align		4
.L_156:
        /*0040*/ 	.byte	0x03, 0x19
        /*0042*/ 	.short	0x0a80


	//----- nvinfo : EIATTR_PARAM_CBANK
	.align		4
        /*0044*/ 	.byte	0x04, 0x0a
        /*0046*/ 	.short	(.L_158 - .L_157)
	.align		4
.L_157:
        /*0048*/ 	.word	index@(.nv.constant0._ZN7cutlass13device_kernelIN5flash11enable_sm90INS1_16FlashAttnFwdSm90INS1_25CollectiveMainloopFwdSm90ILi2EN4cute5tupleIJNS5_1CILi1EEES8_S8_EEENS6_IJNS7_ILi192EEENS7_ILi160EEENS7_ILi64EEEEEELi64ENS_12float_e4m3_tEfNS_4arch4Sm90ELb1ELb0ELb1ELb1ELb0ELb0ELb0ELb1ELb1ELb1ELb1ELb0EEENS1_21CollectiveEpilogueFwdINS6_IJSA_SC_SB_EEES9_NS_10bfloat16_tESG_Li384ELb1ELb1ELb1ELb1EEENS1_36VarlenDynamicPersistentTileSchedulerILi192ELi160ELi384ELi128ELb1ELb1ELb1ELb1ELb1ELb1EEEEEEEEEvNT_6ParamsE)
        /*004c*/ 	.short	0x0380
        /*004e*/ 	.short	0x0a80


	//----- nvinfo : EIATTR_SW_WAR
	.align		4
.L_158:
        /*0050*/ 	.byte	0x04, 0x36
        /*0052*/ 	.short	(.L_160 - .L_159)
.L_159:
        /*0054*/ 	.word	0x00000008
.L_160:


//--------------------- .nv.info._ZN7cutlass13device_kernelIN5flash11enable_sm90INS1_16FlashAttnFwdSm90INS1_25CollectiveMainloopFwdSm90ILi2EN4cute5tupleIJNS5_1CILi1EEES8_S8_EEENS6_IJNS7_ILi192EEENS7_ILi160EEENS7_ILi64EEEEEELi64ENS_12float_e4m3_tEfNS_4arch4Sm90ELb1ELb0ELb1ELb1ELb0ELb1ELb0ELb1ELb1ELb1ELb1ELb0EEENS1_21CollectiveEpilogueFwdINS6_IJSA_SC_SB_EEES9_NS_10bfloat16_tESG_Li384ELb1ELb1ELb1ELb1EEENS1_36VarlenDynamicPersistentTileSchedulerILi192ELi160ELi384ELi128ELb1ELb1ELb1ELb1ELb1ELb1EEEEEEEEEvNT_6ParamsE --------------------------
	.section	.nv.info._ZN7cutlass13device_kernelIN5flash11enable_sm90INS1_16FlashAttnFwdSm90INS1_25CollectiveMainloopFwdSm90ILi2EN4cute5tupleIJNS5_1CILi1EEES8_S8_EEENS6_IJNS7_ILi192EEENS7_ILi160EEENS7_ILi64EEEEEELi64ENS_12float_e4m3_tEfNS_4arch4Sm90ELb1ELb0ELb1ELb1ELb0ELb1ELb0ELb1ELb1ELb1ELb1ELb0EEENS1_21CollectiveEpilogueFwdINS6_IJSA_SC_SB_EEES9_NS_10bfloat16_tESG_Li384ELb1ELb1ELb1ELb1EEENS1_36VarlenDynamicPersistentTileSchedulerILi192ELi160ELi384ELi128ELb1ELb1ELb1ELb1ELb1ELb1EEEEEEEEEvNT_6ParamsE,"",@"SHT_CUDA_INFO"
	.sectionflags	@""
	.align	4


	//----- nvinfo : EIATTR_CUDA_API_VERSION
	.align		4
        /*0000*/ 	.byte	0x04, 0x37
        /*0002*/ 	.short	(.L_162 - .L_161)
.L_161:
        /*0004*/ 	.word	0x00000082


	//----- nvinfo : EIATTR_KPARAM_INFO
	.align		4
.L_162:
        /*0008*/ 	.byte	0x04, 0x17
        /*000a*/ 	.short	(.L_164 - .L_163)
.L_163:
        /*000c*/ 	.word	0x00000000
        /*0010*/ 	.short	0x0000
        /*0012*/ 	.short	0x0000
        /*0014*/ 	.byte	0x00, 0xf0, 0x01, 0x2a


	//----- nvinfo : EIATTR_SPARSE_MMA_MASK
	.align		4
.L_164:
        /*0018*/ 	.byte	0x03, 0x50
        /*001a*/ 	.short	0x0000


	//----- nvinfo : EIATTR_MAXREG_COUNT
	.align		4
        /*001c*/ 	.byte	0x03, 0x1b
        /*001e*/ 	.short	0x0080


	//----- nvinfo : EIATTR_MERCURY_ISA_VERSION
	.align		4
        /*0020*/ 	.byte	0x03, 0x5f
        /*0022*/ 	.short	0x0101


	//----- nvinfo : EIATTR_VRC_CTA_INIT_COUNT
	.align		4
        /*0024*/ 	.byte	0x02, 0x4a
	.zero		1
	.zero		1


	//----- nvinfo : EIATTR_EXIT_INSTR_OFFSETS
	.align		4
        /*0028*/ 	.byte	0x04, 0x1c
        /*002a*/ 	.short	(.L_166 - .L_165)


	//   ....[0]....
.L_165:
        /*002c*/ 	.word	0x00000010


	//----- nvinfo : EIATTR_MAX_THREADS
	.align		4
.L_166:
        /*0030*/ 	.byte	0x04, 0x05
        /*0032*/ 	.short	(.L_168 - .L_167)
.L_167:
        /*0034*/ 	.word	0x00000200
        /*0038*/ 	.word	0x00000001
        /*003c*/ 	.word	0x00000001


	//----- nvinfo : EIATTR_CBANK_PARAM_SIZE
	.align		4
.L_168:
        /*0040*/ 	.byte	0x03, 0x19
        /*0042*/ 	.short	0x0a80


	//----- nvinfo : EIATTR_PARAM_CBANK
	.align		4
        /*0044*/ 	.byte	0x04, 0x0a
        /*0046*/ 	.short	(.L_170 - .L_169)
	.align		4
.L_169:
        /*0048*/ 	.word	index@(.nv.constant0._ZN7cutlass13device_kernelIN5flash11enable_sm90INS1_16FlashAttnFwdSm90INS1_25CollectiveMainloopFwdSm90ILi2EN4cute5tupleIJNS5_1CILi1EEES8_S8_EEENS6_IJNS7_ILi192EEENS7_ILi160EEENS7_ILi64EEEEEELi64ENS_12float_e4m3_tEfNS_4arch4Sm90ELb1ELb0ELb1ELb1ELb0ELb1ELb0ELb1ELb1ELb1ELb1ELb0EEENS1_21CollectiveEpilogueFwdINS6_IJSA_SC_SB_EEES9_NS_10bfloat16_tESG_Li384ELb1ELb1ELb1ELb1EEENS1_36VarlenDynamicPersistentTileSchedulerILi192ELi160ELi384ELi128ELb1ELb1ELb1ELb1ELb1ELb1EEEEEEEEEvNT_6ParamsE)
        /*004c*/ 	.short	0x0380
        /*004e*/ 	.short	0x0a80


	//----- nvinfo : EIATTR_SW_WAR
	.align		4
.L_170:
        /*0050*/ 	.byte	0x04, 0x36
        /*0052*/ 	.short	(.L_172 - .L_171)
.L_171:
        /*0054*/ 	.word	0x00000008
.L_172:


//--------------------- .nv.callgraph             --------------------------
	.section	.nv.callgraph,"",@"SHT_CUDA_CALLGRAPH"
	.align	4
	.sectionentsize	8
	.align		4
        /*0000*/ 	.word	0x00000000
	.align		4
        /*0004*/ 	.word	0xffffffff
	.align		4
        /*0008*/ 	.word	0x00000000
	.align		4
        /*000c*/ 	.word	0xfffffffe
	.align		4
        /*0010*/ 	.word	0x00000000
	.align		4
        /*0014*/ 	.word	0xfffffffd
	.align		4
        /*0018*/ 	.word	0x00000000
	.align		4
        /*001c*/ 	.word	0xfffffffc


//--------------------- .nv.constant4             --------------------------
	.section	.nv.constant4,"a",@progbits
	.align	8
	.align		8
.nv.constant4:
        /*0000*/ 	.dword	_ZN79_INTERNAL_5e5267d4_43_flash_fwd_hdim64_e4m3_split_softcap_sm90_cu_a6473388_33554cuda3std3__45__cpo5beginE
	.align		8
        /*0008*/ 	.dword	_ZN79_INTERNAL_5e5267d4_43_flash_fwd_hdim64_e4m3_split_softcap_sm90_cu_a6473388_33554cuda3std3__45__cpo3endE
	.align		8
        /*0010*/ 	.dword	_ZN79_INTERNAL_5e5267d4_43_flash_fwd_hdim64_e4m3_split_softcap_sm90_cu_a6473388_33554cuda3std3__45__cpo6cbeginE
	.align		8
        /*0018*/ 	.dword	_ZN79_INTERNAL_5e5267d4_43_flash_fwd_hdim64_e4m3_split_softcap_sm90_cu_a6473388_33554cuda3std3__45__cpo4cendE
	.align		8
        /*0020*/ 	.dword	_ZN79_INTERNAL_5e5267d4_43_flash_fwd_hdim64_e4m3_split_softcap_sm90_cu_a6473388_33554cuda3std3__481_GLOBAL__N__5e5267d4_43_flash_fwd_hdim64_e4m3_split_softcap_sm90_cu_a6473388_33556ignoreE
	.align		8
        /*0028*/ 	.dword	_ZN79_INTERNAL_5e5267d4_43_flash_fwd_hdim64_e4m3_split_softcap_sm90_cu_a6473388_33554cuda3std3__419piecewise_constructE
	.align		8
        /*0030*/ 	.dword	_ZN79_INTERNAL_5e5267d4_43_flash_fwd_hdim64_e4m3_split_softcap_sm90_cu_a6473388_33554cuda3std3__48in_placeE
	.align		8
        /*0038*/ 	.dword	_ZN79_INTERNAL_5e5267d4_43_flash_fwd_hdim64_e4m3_split_softcap_sm90_cu_a6473388_33554cuda3std6ranges3__45__cpo4swapE
	.align		8
        /*0040*/ 	.dword	_ZN79_INTERNAL_5e5267d4_43_flash_fwd_hdim64_e4m3_split_softcap_sm90_cu_a6473388_33554cuda3std6ranges3__45__cpo9iter_moveE
	.align		8
        /*0048*/ 	.dword	_ZN79_INTERNAL_5e5267d4_43_flash_fwd_hdim64_e4m3_split_softcap_sm90_cu_a6473388_33554cute7productE
	.align		8
        /*0050*/ 	.dword	_ZN79_INTERNAL_5e5267d4_43_flash_fwd_hdim64_e4m3_split_softcap_sm90_cu_a6473388_33554cute1_E


//--------------------- .text._ZN7cutlass13device_kernelIN5flash11enable_sm90INS1_16FlashAttnFwdSm90INS1_25CollectiveMainloopFwdSm90ILi2EN4cute5tupleIJNS5_1CILi1EEES8_S8_EEENS6_IJNS7_ILi192EEENS7_ILi160EEENS7_ILi64EEEEEELi64ENS_12float_e4m3_tEfNS_4arch4Sm90ELb0ELb0ELb1ELb0ELb0ELb0ELb0ELb1ELb1ELb1ELb1ELb0EEENS1_21CollectiveEpilogueFwdINS6_IJSA_SC_SB_EEES9_NS_10bfloat16_tESG_Li384ELb0ELb1ELb1ELb1EEENS1_19SingleTileSchedulerILb0ELb1ELb1ELi192EEEEEEEEEvNT_6ParamsE --------------------------
	.section	.text._ZN7cutlass13device_kernelIN5flash11enable_sm90INS1_16FlashAttnFwdSm90INS1_25CollectiveMainloopFwdSm90ILi2EN4cute5tupleIJNS5_1CILi1EEES8_S8_EEENS6_IJNS7_ILi192EEENS7_ILi160EEENS7_ILi64EEEEEELi64ENS_12float_e4m3_tEfNS_4arch4Sm90ELb0ELb0ELb1ELb0ELb0ELb0ELb0ELb1ELb1ELb1ELb1ELb0EEENS1_21CollectiveEpilogueFwdINS6_IJSA_SC_SB_EEES9_NS_10bfloat16_tESG_Li384ELb0ELb1ELb1ELb1EEENS1_19SingleTileSchedulerILb0ELb1ELb1ELi192EEEEEEEEEvNT_6ParamsE,"ax",@progbits
	.align	128
.text._ZN7cutlass13device_kernelIN5flash11enable_sm90INS1_16FlashAttnFwdSm90INS1_25CollectiveMainloopFwdSm90ILi2EN4cute5tupleIJNS5_1CILi1EEES8_S8_EEENS6_IJNS7_ILi192EEENS7_ILi160EEENS7_ILi64EEEEEELi64ENS_12float_e4m3_tEfNS_4arch4Sm90ELb0ELb0ELb1ELb0ELb0ELb0ELb0ELb1ELb1ELb1ELb1ELb0EEENS1_21CollectiveEpilogueFwdINS6_IJSA_SC_SB_EEES9_NS_10bfloat16_tESG_Li384ELb0ELb1ELb1ELb1EEENS1_19SingleTileSchedulerILb0ELb1ELb1ELi192EEEEEEEEEvNT_6ParamsE:
        .type           _ZN7cutlass13device_kernelIN5flash11enable_sm90INS1_16FlashAttnFwdSm90INS1_25CollectiveMainloopFwdSm90ILi2EN4cute5tupleIJNS5_1CILi1EEES8_S8_EEENS6_IJNS7_ILi192EEENS7_ILi160EEENS7_ILi64EEEEEELi64ENS_12float_e4m3_tEfNS_4arch4Sm90ELb0ELb0ELb1ELb0ELb0ELb0ELb0ELb1ELb1ELb1ELb1ELb0EEENS1_21CollectiveEpilogueFwdINS6_IJSA_SC_SB_EEES9_NS_10bfloat16_tESG_Li384ELb0ELb1ELb1ELb1EEENS1_19SingleTileSchedulerILb0ELb1ELb1ELi192EEEEEEEEEvNT_6ParamsE,@function
        .size           _ZN7cutlass13device_kernelIN5flash11enable_sm90INS1_16FlashAttnFwdSm90INS1_25CollectiveMainloopFwdSm90ILi2EN4cute5tupleIJNS5_1CILi1EEES8_S8_EEENS6_IJNS7_ILi192EEENS7_ILi160EEENS7_ILi64EEEEEELi64ENS_12float_e4m3_tEfNS_4arch4Sm90ELb0ELb0ELb1ELb0ELb0ELb0ELb0ELb1ELb1ELb1ELb1ELb0EEENS1_21CollectiveEpilogueFwdINS6_IJSA_SC_SB_EEES9_NS_10bfloat16_tESG_Li384ELb0ELb1ELb1ELb1EEENS1_19SingleTileSchedulerILb0ELb1ELb1ELi192EEEEEEEEEvNT_6ParamsE,(.L_x_9 - _ZN7cutlass13device_kernelIN5flash11enable_sm90INS1_16FlashAttnFwdSm90INS1_25CollectiveMainloopFwdSm90ILi2EN4cute5tupleIJNS5_1CILi1EEES8_S8_EEENS6_IJNS7_ILi192EEENS7_ILi160EEENS7_ILi64EEEEEELi64ENS_12float_e4m3_tEfNS_4arch4Sm90ELb0ELb0ELb1ELb0ELb0ELb0ELb0ELb1ELb1ELb1ELb1ELb0EEENS1_21CollectiveEpilogueFwdINS6_IJSA_SC_SB_EEES9_NS_10bfloat16_tESG_Li384ELb0ELb1ELb1ELb1EEENS1_19SingleTileSchedulerILb0ELb1ELb1ELi192EEEEEEEEEvNT_6ParamsE)
        .other          _ZN7cutlass13device_kernelIN5flash11enable_sm90INS1_16FlashAttnFwdSm90INS1_25CollectiveMainloopFwdSm90ILi2EN4cute5tupleIJNS5_1CILi1EEES8_S8_EEENS6_IJNS7_ILi192EEENS7_ILi160EEENS7_ILi64EEEEEELi64ENS_12float_e4m3_tEfNS_4arch4Sm90ELb0ELb0ELb1ELb0ELb0ELb0ELb0ELb1ELb1ELb1ELb1ELb0EEENS1_21CollectiveEpilogueFwdINS6_IJSA_SC_SB_EEES9_NS_10bfloat16_tESG_Li384ELb0ELb1ELb1ELb1EEENS1_19SingleTileSchedulerILb0ELb1ELb1ELi192EEEEEEEEEvNT_6ParamsE,@"STO_CUDA_ENTRY STV_DEFAULT"
_ZN7cutlass13device_kernelIN5flash11enable_sm90INS1_16FlashAttnFwdSm90INS1_25CollectiveMainloopFwdSm90ILi2EN4cute5tupleIJNS5_1CILi1EEES8_S8_EEENS6_IJNS7_ILi192EEENS7_ILi160EEENS7_ILi64EEEEEELi64ENS_12float_e4m3_tEfNS_4arch4Sm90ELb0ELb0ELb1ELb0ELb0ELb0ELb0ELb1ELb1ELb1ELb1ELb0EEENS1_21CollectiveEpilogueFwdINS6_IJSA_SC_SB_EEES9_NS_10bfloat16_tESG_Li384ELb0ELb1ELb1ELb1EEENS1_19SingleTileSchedulerILb0ELb1ELb1ELi192EEEEEEEEEvNT_6ParamsE:
[----:B------:R-:W-:Y:S01]  /*0000*/  LDC R1, c[0x0][0x37c] ;  /* 0x0000df00ff017b82 */ /* 0x000fe20000000800 */
[----:B------:R-:W-:Y:S05]  /*0010*/  EXIT ;  /* 0x000000000000794d */ /* 0x000fea0003800000 */
.L_x_0:
[----:B------:R-:W-:-:S00]  /*0020*/  BRA `(.L_x_0) ;  /* 0xfffffffc00fc7947 */ /* 0x000fc0000383ffff */
[----:B------:R-:W-:-:S00]  /*0030*/  NOP ;  /* 0x0000000000007918 */ /* 0x000fc00000000000 */
        /* <DEDUP_REMOVED lines=12> */
.L_x_9:


//--------------------- .text._ZN7cutlass13device_kernelIN5flash11enable_sm90INS1_16FlashAttnFwdSm90INS1_25CollectiveMainloopFwdSm90ILi2EN4cute5tupleIJNS5_1CILi1EEES8_S8_EEENS6_IJNS7_ILi192EEENS7_ILi160EEENS7_ILi64EEEEEELi64ENS_12float_e4m3_tEfNS_4arch4Sm90ELb0ELb0ELb1ELb1ELb0ELb0ELb0ELb1ELb1ELb1ELb1ELb0EEENS1_21CollectiveEpilogueFwdINS6_IJSA_SC_SB_EEES9_NS_10bfloat16_tESG_Li384ELb1ELb1ELb1ELb1EEENS1_36VarlenDynamicPersistentTileSchedulerILi192ELi160ELi384ELi128ELb1ELb1ELb1ELb0ELb1ELb1EEEEEEEEEvNT_6ParamsE --------------------------
	.section	.text._ZN7cutlass13device_kernelIN5flash11enable_sm90INS1_16FlashAttnFwdSm90INS1_25CollectiveMainloopFwdSm90ILi2EN4cute5tupleIJNS5_1CILi1EEES8_S8_EEENS6_IJNS7_ILi192EEENS7_ILi160EEENS7_ILi64EEEEEELi64ENS_12float_e4m3_tEfNS_4arch4Sm90ELb0ELb0ELb1ELb1ELb0ELb0ELb0ELb1ELb1ELb1ELb1ELb0EEENS1_21CollectiveEpilogueFwdINS6_IJSA_SC_SB_EEES9_NS_10bfloat16_tESG_Li384ELb1ELb1ELb1ELb1EEENS1_36VarlenDynamicPersistentTileSchedulerILi192ELi160ELi384ELi128ELb1ELb1ELb1ELb0ELb1ELb1EEEEEEEEEvNT_6ParamsE,"ax",@progbits
	.align	128
.text._ZN7cutlass13device_kernelIN5flash11enable_sm90INS1_16FlashAttnFwdSm90INS1_25CollectiveMainloopFwdSm90ILi2EN4cute5tupleIJNS5_1CILi1EEES8_S8_EEENS6_IJNS7_ILi192EEENS7_ILi160EEENS7_ILi64EEEEEELi64ENS_12float_e4m3_tEfNS_4arch4Sm90ELb0ELb0ELb1ELb1ELb0ELb0ELb0ELb1ELb1ELb1ELb1ELb0EEENS1_21CollectiveEpilogueFwdINS6_IJSA_SC_SB_EEES9_NS_10bfloat16_tESG_Li384ELb1ELb1ELb1ELb1EEENS1_36VarlenDynamicPersistentTileSchedulerILi192ELi160ELi384ELi128ELb1ELb1ELb1ELb0ELb1ELb1EEEEEEEEEvNT_6ParamsE:
        .type           _ZN7cutlass13device_kernelIN5flash11enable_sm90INS1_16FlashAttnFwdSm90INS1_25CollectiveMainloopFwdSm90ILi2EN4cute5tupleIJNS5_1CILi1EEES8_S8_EEENS6_IJNS7_ILi192EEENS7_ILi160EEENS7_ILi64EEEEEELi64ENS_12float_e4m3_tEfNS_4arch4Sm90ELb0ELb0ELb1ELb1ELb0ELb0ELb0ELb1ELb1ELb1ELb1ELb0EEENS1_21CollectiveEpilogueFwdINS6_IJSA_SC_SB_EEES9_NS_10bfloat16_tESG_Li384ELb1ELb1ELb1ELb1EEENS1_36VarlenDynamicPersistentTileSchedulerILi192ELi160ELi384ELi128ELb1ELb1ELb1ELb0ELb1ELb1EEEEEEEEEvNT_6ParamsE,@function
        .size           _ZN7cutlass13device_kernelIN5flash11enable_sm90INS1_16FlashAttnFwdSm90INS1_25CollectiveMainloopFwdSm90ILi2EN4cute5tupleIJNS5_1CILi1EEES8_S8_EEENS6_IJNS7_ILi192EEENS7_ILi160EEENS7_ILi64EEEEEELi64ENS_12float_e4m3_tEfNS_4arch4Sm90ELb0ELb0ELb1ELb1ELb0ELb0ELb0ELb1ELb1ELb1ELb1ELb0EEENS1_21CollectiveEpilogueFwdINS6_IJSA_SC_SB_EEES9_NS_10bfloat16_tESG_Li384ELb1ELb1ELb1ELb1EEENS1_36VarlenDynamicPersistentTileSchedulerILi192ELi160ELi384ELi128ELb1ELb1ELb1ELb0ELb1ELb1EEEEEEEEEvNT_6ParamsE,(.L_x_10 - _ZN7cutlass13device_kernelIN5flash11enable_sm90INS1_16FlashAttnFwdSm90INS1_25CollectiveMainloopFwdSm90ILi2EN4cute5tupleIJNS5_1CILi1EEES8_S8_EEENS6_IJNS7_ILi192EEENS7_ILi160EEENS7_ILi64EEEEEELi64ENS_12float_e4m3_tEfNS_4arch4Sm90ELb0ELb0ELb1ELb1ELb0ELb0ELb0ELb1ELb1ELb1ELb1ELb0EEENS1_21CollectiveEpilogueFwdINS6_IJSA_SC_SB_EEES9_NS_10bfloat16_tESG_Li384ELb1ELb1ELb1ELb1EEENS1_36VarlenDynamicPersistentTileSchedulerILi192ELi160ELi384ELi128ELb1ELb1ELb1ELb0ELb1ELb1EEEEEEEEEvNT_6ParamsE)
        .other          _ZN7cutlass13device_kernelIN5flash11enable_sm90INS1_16FlashAttnFwdSm90INS1_25CollectiveMainloopFwdSm90ILi2EN4cute5tupleIJNS5_1CILi1EEES8_S8_EEENS6_IJNS7_ILi192EEENS7_ILi160EEENS7_ILi64EEEEEELi64ENS_12float_e4m3_tEfNS_4arch4Sm90ELb0ELb0ELb1ELb1ELb0ELb0ELb0ELb1ELb1ELb1ELb1ELb0EEENS1_21CollectiveEpilogueFwdINS6_IJSA_SC_SB_EEES9_NS_10bfloat16_tESG_Li384ELb1ELb1ELb1ELb1EEENS1_36VarlenDynamicPersistentTileSchedulerILi192ELi160ELi384ELi128ELb1ELb1ELb1ELb0ELb1ELb1EEEEEEEEEvNT_6ParamsE,@"STO_CUDA_ENTRY STV_DEFAULT"
_ZN7cutlass13device_kernelIN5flash11enable_sm90INS1_16FlashAttnFwdSm90INS1_25CollectiveMainloopFwdSm90ILi2EN4cute5tupleIJNS5_1CILi1EEES8_S8_EEENS6_IJNS7_ILi192EEENS7_ILi160EEENS7_ILi64EEEEEELi64ENS_12float_e4m3_tEfNS_4arch4Sm90ELb0ELb0ELb1ELb1ELb0ELb0ELb0ELb1ELb1ELb1ELb1ELb0EEENS1_21CollectiveEpilogueFwdINS6_IJSA_SC_SB_EEES9_NS_10bfloat16_tESG_Li384ELb1ELb1ELb1ELb1EEENS1_36VarlenDynamicPersistentTileSchedulerILi192ELi160ELi384ELi128ELb1ELb1ELb1ELb0ELb1ELb1EEEEEEEEEvNT_6ParamsE:
[----:B------:R-:W-:Y:S01]  /*0000*/  LDC R1, c[0x0][0x37c] ;  /* 0x0000df00ff017b82 */ /* 0x000fe20000000800 */
[----:B------:R-:W-:Y:S05]  /*0010*/  EXIT ;  /* 0x000000000000794d */ /* 0x000fea0003800000 */
.L_x_1:
        /* <DEDUP_REMOVED lines=14> */
.L_x_10:


//--------------------- .text._ZN7cutlass13device_kernelIN5flash11enable_sm90INS1_16FlashAttnFwdSm90INS1_25CollectiveMainloopFwdSm90ILi2EN4cute5tupleIJNS5_1CILi1EEES8_S8_EEENS6_IJNS7_ILi192EEENS7_ILi160EEENS7_ILi64EEEEEELi64ENS_12float_e4m3_tEfNS_4arch4Sm90ELb0ELb0ELb1ELb1ELb0ELb1ELb0ELb1ELb1ELb1ELb1ELb0EEENS1_21CollectiveEpilogueFwdINS6_IJSA_SC_SB_EEES9_NS_10bfloat16_tESG_Li384ELb1ELb1ELb1ELb1EEENS1_36VarlenDynamicPersistentTileSchedulerILi192ELi160ELi384ELi128ELb1ELb1ELb1ELb0ELb1ELb1EEEEEEEEEvNT_6ParamsE --------------------------
	.section	.text._ZN7cutlass13device_kernelIN5flash11enable_sm90INS1_16FlashAttnFwdSm90INS1_25CollectiveMainloopFwdSm90ILi2EN4cute5tupleIJNS5_1CILi1EEES8_S8_EEENS6_IJNS7_ILi192EEENS7_ILi160EEENS7_ILi64EEEEEELi64ENS_12float_e4m3_tEfNS_4arch4Sm90ELb0ELb0ELb1ELb1ELb0ELb1ELb0ELb1ELb1ELb1ELb1ELb0EEENS1_21CollectiveEpilogueFwdINS6_IJSA_SC_SB_EEES9_NS_10bfloat16_tESG_Li384ELb1ELb1ELb1ELb1EEENS1_36VarlenDynamicPersistentTileSchedulerILi192ELi160ELi384ELi128ELb1ELb1ELb1ELb0ELb1ELb1EEEEEEEEEvNT_6ParamsE,"ax",@progbits
	.align	128
.text._ZN7cutlass13device_kernelIN5flash11enable_sm90INS1_16FlashAttnFwdSm90INS1_25CollectiveMainloopFwdSm90ILi2EN4cute5tupleIJNS5_1CILi1EEES8_S8_EEENS6_IJNS7_ILi192EEENS7_ILi160EEENS7_ILi64EEEEEELi64ENS_12float_e4m3_tEfNS_4arch4Sm90ELb0ELb0ELb1ELb1ELb0ELb1ELb0ELb1ELb1ELb1ELb1ELb0EEENS1_21CollectiveEpilogueFwdINS6_IJSA_SC_SB_EEES9_NS_10bfloat16_tESG_Li384ELb1ELb1ELb1ELb1EEENS1_36VarlenDynamicPersistentTileSchedulerILi192ELi160ELi384ELi128ELb1ELb1ELb1ELb0ELb1ELb1EEEEEEEEEvNT_6ParamsE:
        .type           _ZN7cutlass13device_kernelIN5flash11enable_sm90INS1_16FlashAttnFwdSm90INS1_25CollectiveMainloopFwdSm90ILi2EN4cute5tupleIJNS5_1CILi1EEES8_S8_EEENS6_IJNS7_ILi192EEENS7_ILi160EEENS7_ILi64EEEEEELi64ENS_12float_e4m3_tEfNS_4arch4Sm90ELb0ELb0ELb1ELb1ELb0ELb1ELb0ELb1ELb1ELb1ELb1ELb0EEENS1_21CollectiveEpilogueFwdINS6_IJSA_SC_SB_EEES9_NS_10bfloat16_tESG_Li384ELb1ELb1ELb1ELb1EEENS1_36VarlenDynamicPersistentTileSchedulerILi192ELi160ELi384ELi128ELb1ELb1ELb1ELb0ELb1ELb1EEEEEEEEEvNT_6ParamsE,@function
        .size           _ZN7cutlass13device_kernelIN5flash11enable_sm90INS1_16FlashAttnFwdSm90INS1_25CollectiveMainloopFwdSm90ILi2EN4cute5tupleIJNS5_1CILi1EEES8_S8_EEENS6_IJNS7_ILi192EEENS7_ILi160EEENS7_ILi64EEEEEELi64ENS_12float_e4m3_tEfNS_4arch4Sm90ELb0ELb0ELb1ELb1ELb0ELb1ELb0ELb1ELb1ELb1ELb1ELb0EEENS1_21CollectiveEpilogueFwdINS6_IJSA_SC_SB_EEES9_NS_10bfloat16_tESG_Li384ELb1ELb1ELb1ELb1EEENS1_36VarlenDynamicPersistentTileSchedulerILi192ELi160ELi384ELi128ELb1ELb1ELb1ELb0ELb1ELb1EEEEEEEEEvNT_6ParamsE,(.L_x_11 - _ZN7cutlass13device_kernelIN5flash11enable_sm90INS1_16FlashAttnFwdSm90INS1_25CollectiveMainloopFwdSm90ILi2EN4cute5tupleIJNS5_1CILi1EEES8_S8_EEENS6_IJNS7_ILi192EEENS7_ILi160EEENS7_ILi64EEEEEELi64ENS_12float_e4m3_tEfNS_4arch4Sm90ELb0ELb0ELb1ELb1ELb0ELb1ELb0ELb1ELb1ELb1ELb1ELb0EEENS1_21CollectiveEpilogueFwdINS6_IJSA_SC_SB_EEES9_NS_10bfloat16_tESG_Li384ELb1ELb1ELb1ELb1EEENS1_36VarlenDynamicPersistentTileSchedulerILi192ELi160ELi384ELi128ELb1ELb1ELb1ELb0ELb1ELb1EEEEEEEEEvNT_6ParamsE)
        .other          _ZN7cutlass13device_kernelIN5flash11enable_sm90INS1_16FlashAttnFwdSm90INS1_25CollectiveMainloopFwdSm90ILi2EN4cute5tupleIJNS5_1CILi1EEES8_S8_EEENS6_IJNS7_ILi192EEENS7_ILi160EEENS7_ILi64EEEEEELi64ENS_12float_e4m3_tEfNS_4arch4Sm90ELb0ELb0ELb1ELb1ELb0ELb1ELb0ELb1ELb1ELb1ELb1ELb0EEENS1_21CollectiveEpilogueFwdINS6_IJSA_SC_SB_EEES9_NS_10bfloat16_tESG_Li384ELb1ELb1ELb1ELb1EEENS1_36VarlenDynamicPersistentTileSchedulerILi192ELi160ELi384ELi128ELb1ELb1ELb1ELb0ELb1ELb1EEEEEEEEEvNT_6ParamsE,@"STO_CUDA_ENTRY STV_DEFAULT"
_ZN7cutlass13device_kernelIN5flash11enable_sm90INS1_16FlashAttnFwdSm90INS1_25CollectiveMainloopFwdSm90ILi2EN4cute5tupleIJNS5_1CILi1EEES8_S8_EEENS6_IJNS7_ILi192EEENS7_ILi160EEENS7_ILi64EEEEEELi64ENS_12float_e4m3_tEfNS_4arch4Sm90ELb0ELb0ELb1ELb1ELb0ELb1ELb0ELb1ELb1ELb1ELb1ELb0EEENS1_21CollectiveEpilogueFwdINS6_IJSA_SC_SB_EEES9_NS_10bfloat16_tESG_Li384ELb1ELb1ELb1ELb1EEENS1_36VarlenDynamicPersistentTileSchedulerILi192ELi160ELi384ELi128ELb1ELb1ELb1ELb0ELb1ELb1EEEEEEEEEvNT_6ParamsE:
[----:B------:R-:W-:Y:S01]  /*0000*/  LDC R1, c[0x0][0x37c] ;  /* 0x0000df00ff017b82 */ /* 0x000fe20000000800 */
[----:B------:R-:W-:Y:S05]  /*0010*/  EXIT ;  /* 0x000000000000794d */ /* 0x000fea0003800000 */
.L_x_2:
        /* <DEDUP_REMOVED lines=14> */
.L_x_11:


//--------------------- .text._ZN7cutlass13device_kernelIN5flash11enable_sm90INS1_16FlashAttnFwdSm90INS1_25CollectiveMainloopFwdSm90ILi2EN4cute5tupleIJNS5_1CILi1EEES8_S8_EEENS6_IJNS7_ILi192EEENS7_ILi160EEENS7_ILi64EEEEEELi64ENS_12float_e4m3_tEfNS_4arch4Sm90ELb0ELb1ELb1ELb0ELb0ELb0ELb0ELb1ELb1ELb1ELb1ELb0EEENS1_21CollectiveEpilogueFwdINS6_IJSA_SC_SB_EEES9_NS_10bfloat16_tESG_Li384ELb0ELb1ELb1ELb1EEENS1_19SingleTileSchedulerILb0ELb1ELb1ELi192EEEEEEEEEvNT_6ParamsE --------------------------
	.section	.text._ZN7cutlass13device_kernelIN5flash11enable_sm90INS1_16FlashAttnFwdSm90INS1_25CollectiveMainloopFwdSm90ILi2EN4cute5tupleIJNS5_1CILi1EEES8_S8_EEENS6_IJNS7_ILi192EEENS7_ILi160EEENS7_ILi64EEEEEELi64ENS_12float_e4m3_tEfNS_4arch4Sm90ELb0ELb1ELb1ELb0ELb0ELb0ELb0ELb1ELb1ELb1ELb1ELb0EEENS1_21CollectiveEpilogueFwdINS6_IJSA_SC_SB_EEES9_NS_10bfloat16_tESG_Li384ELb0ELb1ELb1ELb1EEENS1_19SingleTileSchedulerILb0ELb1ELb1ELi192EEEEEEEEEvNT_6ParamsE,"ax",@progbits
	.align	128
.text._ZN7cutlass13device_kernelIN5flash11enable_sm90INS1_16FlashAttnFwdSm90INS1_25CollectiveMainloopFwdSm90ILi2EN4cute5tupleIJNS5_1CILi1EEES8_S8_EEENS6_IJNS7_ILi192EEENS7_ILi160EEENS7_ILi64EEEEEELi64ENS_12float_e4m3_tEfNS_4arch4Sm90ELb0ELb1ELb1ELb0ELb0ELb0ELb0ELb1ELb1ELb1ELb1ELb0EEENS1_21CollectiveEpilogueFwdINS6_IJSA_SC_SB_EEES9_NS_10bfloat16_tESG_Li384ELb0ELb1ELb1ELb1EEENS1_19SingleTileSchedulerILb0ELb1ELb1ELi192EEEEEEEEEvNT_6ParamsE:
        .type           _ZN7cutlass13device_kernelIN5flash11enable_sm90INS1_16FlashAttnFwdSm90INS1_25CollectiveMainloopFwdSm90ILi2EN4cute5tupleIJNS5_1CILi1EEES8_S8_EEENS6_IJNS7_ILi192EEENS7_ILi160EEENS7_ILi64EEEEEELi64ENS_12float_e4m3_tEfNS_4arch4Sm90ELb0ELb1ELb1ELb0ELb0ELb0ELb0ELb1ELb1ELb1ELb1ELb0EEENS1_21CollectiveEpilogueFwdINS6_IJSA_SC_SB_EEES9_NS_10bfloat16_tESG_Li384ELb0ELb1ELb1ELb1EEENS1_19SingleTileSchedulerILb0ELb1ELb1ELi192EEEEEEEEEvNT_6ParamsE,@function
        .size           _ZN7cutlass13device_kernelIN5flash11enable_sm90INS1_16FlashAttnFwdSm90INS1_25CollectiveMainloopFwdSm90ILi2EN4cute5tupleIJNS5_1CILi1EEES8_S8_EEENS6_IJNS7_ILi192EEENS7_ILi160EEENS7_ILi64EEEEEELi64ENS_12float_e4m3_tEfNS_4arch4Sm90ELb0ELb1ELb1ELb0ELb0ELb0ELb0ELb1ELb1ELb1ELb1ELb0EEENS1_21CollectiveEpilogueFwdINS6_IJSA_SC_SB_EEES9_NS_10bfloat16_tESG_Li384ELb0ELb1ELb1ELb1EEENS1_19SingleTileSchedulerILb0ELb1ELb1ELi192EEEEEEEEEvNT_6ParamsE,(.L_x_12 - _ZN7cutlass13device_kernelIN5flash11enable_sm90INS1_16FlashAttnFwdSm90INS1_25CollectiveMainloopFwdSm90ILi2EN4cute5tupleIJNS5_1CILi1EEES8_S8_EEENS6_IJNS7_ILi192EEENS7_ILi160EEENS7_ILi64EEEEEELi64ENS_12float_e4m3_tEfNS_4arch4Sm90ELb0ELb1ELb1ELb0ELb0ELb0ELb0ELb1ELb1ELb1ELb1ELb0EEENS1_21CollectiveEpilogueFwdINS6_IJSA_SC_SB_EEES9_NS_10bfloat16_tESG_Li384ELb0ELb1ELb1ELb1EEENS1_19SingleTileSchedulerILb0ELb1ELb1ELi192EEEEEEEEEvNT_6ParamsE)
        .other          _ZN7cutlass13device_kernelIN5flash11enable_sm90INS1_16FlashAttnFwdSm90INS1_25CollectiveMainloopFwdSm90ILi2EN4cute5tupleIJNS5_1CILi1EEES8_S8_EEENS6_IJNS7_ILi192EEENS7_ILi160EEENS7_ILi64EEEEEELi64ENS_12float_e4m3_tEfNS_4arch4Sm90ELb0ELb1ELb1ELb0ELb0ELb0ELb0ELb1ELb1ELb1ELb1ELb0EEENS1_21CollectiveEpilogueFwdINS6_IJSA_SC_SB_EEES9_NS_10bfloat16_tESG_Li384ELb0ELb1ELb1ELb1EEENS1_19SingleTileSchedulerILb0ELb1ELb1ELi192EEEEEEEEEvNT_6ParamsE,@"STO_CUDA_ENTRY STV_DEFAULT"
_ZN7cutlass13device_kernelIN5flash11enable_sm90INS1_16FlashAttnFwdSm90INS1_25CollectiveMainloopFwdSm90ILi2EN4cute5tupleIJNS5_1CILi1EEES8_S8_EEENS6_IJNS7_ILi192EEENS7_ILi160EEENS7_ILi64EEEEEELi64ENS_12float_e4m3_tEfNS_4arch4Sm90ELb0ELb1ELb1ELb0ELb0ELb0ELb0ELb1ELb1ELb1ELb1ELb0EEENS1_21CollectiveEpilogueFwdINS6_IJSA_SC_SB_EEES9_NS_10bfloat16_tESG_Li384ELb0ELb1ELb1ELb1EEENS1_19SingleTileSchedulerILb0ELb1ELb1ELi192EEEEEEEEEvNT_6ParamsE:
[----:B------:R-:W-:Y:S01]  /*0000*/  LDC R1, c[0x0][0x37c] ;  /* 0x0000df00ff017b82 */ /* 0x000fe20000000800 */
[----:B------:R-:W-:Y:S05]  /*0010*/  EXIT ;  /* 0x000000000000794d */ /* 0x000fea0003800000 */
.L_x_3:
        /* <DEDUP_REMOVED lines=14> */
.L_x_12:


//--------------------- .text._ZN7cutlass13device_kernelIN5flash11enable_sm90INS1_16FlashAttnFwdSm90INS1_25CollectiveMainloopFwdSm90ILi2EN4cute5tupleIJNS5_1CILi1EEES8_S8_EEENS6_IJNS7_ILi192EEENS7_ILi160EEENS7_ILi64EEEEEELi64ENS_12float_e4m3_tEfNS_4arch4Sm90ELb0ELb1ELb1ELb1ELb0ELb0ELb0ELb1ELb1ELb1ELb1ELb0EEENS1_21CollectiveEpilogueFwdINS6_IJSA_SC_SB_EEES9_NS_10bfloat16_tESG_Li384ELb1ELb1ELb1ELb1EEENS1_36VarlenDynamicPersistentTileSchedulerILi192ELi160ELi384ELi128ELb1ELb1ELb1ELb1ELb0ELb1EEEEEEEEEvNT_6ParamsE --------------------------
	.section	.text._ZN7cutlass13device_kernelIN5flash11enable_sm90INS1_16FlashAttnFwdSm90INS1_25CollectiveMainloopFwdSm90ILi2EN4cute5tupleIJNS5_1CILi1EEES8_S8_EEENS6_IJNS7_ILi192EEENS7_ILi160EEENS7_ILi64EEEEEELi64ENS_12float_e4m3_tEfNS_4arch4Sm90ELb0ELb1ELb1ELb1ELb0ELb0ELb0ELb1ELb1ELb1ELb1ELb0EEENS1_21CollectiveEpilogueFwdINS6_IJSA_SC_SB_EEES9_NS_10bfloat16_tESG_Li384ELb1ELb1ELb1ELb1EEENS1_36VarlenDynamicPersistentTileSchedulerILi192ELi160ELi384ELi128ELb1ELb1ELb1ELb1ELb0ELb1EEEEEEEEEvNT_6ParamsE,"ax",@progbits
	.align	128
.text._ZN7cutlass13device_kernelIN5flash11enable_sm90INS1_16FlashAttnFwdSm90INS1_25CollectiveMainloopFwdSm90ILi2EN4cute5tupleIJNS5_1CILi1EEES8_S8_EEENS6_IJNS7_ILi192EEENS7_ILi160EEENS7_ILi64EEEEEELi64ENS_12float_e4m3_tEfNS_4arch4Sm90ELb0ELb1ELb1ELb1ELb0ELb0ELb0ELb1ELb1ELb1ELb1ELb0EEENS1_21CollectiveEpilogueFwdINS6_IJSA_SC_SB_EEES9_NS_10bfloat16_tESG_Li384ELb1ELb1ELb1ELb1EEENS1_36VarlenDynamicPersistentTileSchedulerILi192ELi160ELi384ELi128ELb1ELb1ELb1ELb1ELb0ELb1EEEEEEEEEvNT_6ParamsE:
        .type           _ZN7cutlass13device_kernelIN5flash11enable_sm90INS1_16FlashAttnFwdSm90INS1_25CollectiveMainloopFwdSm90ILi2EN4cute5tupleIJNS5_1CILi1EEES8_S8_EEENS6_IJNS7_ILi192EEENS7_ILi160EEENS7_ILi64EEEEEELi64ENS_12float_e4m3_tEfNS_4arch4Sm90ELb0ELb1ELb1ELb1ELb0ELb0ELb0ELb1ELb1ELb1ELb1ELb0EEENS1_21CollectiveEpilogueFwdINS6_IJSA_SC_SB_EEES9_NS_10bfloat16_tESG_Li384ELb1ELb1ELb1ELb1EEENS1_36VarlenDynamicPersistentTileSchedulerILi192ELi160ELi384ELi128ELb1ELb1ELb1ELb1ELb0ELb1EEEEEEEEEvNT_6ParamsE,@function
        .size           _ZN7cutlass13device_kernelIN5flash11enable_sm90INS1_16FlashAttnFwdSm90INS1_25CollectiveMainloopFwdSm90ILi2EN4cute5tupleIJNS5_1CILi1EEES8_S8_EEENS6_IJNS7_ILi192EEENS7_ILi160EEENS7_ILi64EEEEEELi64ENS_12float_e4m3_tEfNS_4arch4Sm90ELb0ELb1ELb1ELb1ELb0ELb0ELb0ELb1ELb1ELb1ELb1ELb0EEENS1_21CollectiveEpilogueFwdINS6_IJSA_SC_SB_EEES9_NS_10bfloat16_tESG_Li384ELb1ELb1ELb1ELb1EEENS1_36VarlenDynamicPersistentTileSchedulerILi192ELi160ELi384ELi128ELb1ELb1ELb1ELb1ELb0ELb1EEEEEEEEEvNT_6ParamsE,(.L_x_13 - _ZN7cutlass13device_kernelIN5flash11enable_sm90INS1_16FlashAttnFwdSm90INS1_25CollectiveMainloopFwdSm90ILi2EN4cute5tupleIJNS5_1CILi1EEES8_S8_EEENS6_IJNS7_ILi192EEENS7_ILi160EEENS7_ILi64EEEEEELi64ENS_12float_e4m3_tEfNS_4arch4Sm90ELb0ELb1ELb1ELb1ELb0ELb0ELb0ELb1ELb1ELb1ELb1ELb0EEENS1_21CollectiveEpilogueFwdINS6_IJSA_SC_SB_EEES9_NS_10bfloat16_tESG_Li384ELb1ELb1ELb1ELb1EEENS1_36VarlenDynamicPersistentTileSchedulerILi192ELi160ELi384ELi128ELb1ELb1ELb1ELb1ELb0ELb1EEEEEEEEEvNT_6ParamsE)
        .other          _ZN7cutlass13device_kernelIN5flash11enable_sm90INS1_16FlashAttnFwdSm90INS1_25CollectiveMainloopFwdSm90ILi2EN4cute5tupleIJNS5_1CILi1EEES8_S8_EEENS6_IJNS7_ILi192EEENS7_ILi160EEENS7_ILi64EEEEEELi64ENS_12float_e4m3_tEfNS_4arch4Sm90ELb0ELb1ELb1ELb1ELb0ELb0ELb0ELb1ELb1ELb1ELb1ELb0EEENS1_21CollectiveEpilogueFwdINS6_IJSA_SC_SB_EEES9_NS_10bfloat16_tESG_Li384ELb1ELb1ELb1ELb1EEENS1_36VarlenDynamicPersistentTileSchedulerILi192ELi160ELi384ELi128ELb1ELb1ELb1ELb1ELb0ELb1EEEEEEEEEvNT_6ParamsE,@"STO_CUDA_ENTRY STV_DEFAULT"
_ZN7cutlass13device_kernelIN5flash11enable_sm90INS1_16FlashAttnFwdSm90INS1_25CollectiveMainloopFwdSm90ILi2EN4cute5tupleIJNS5_1CILi1EEES8_S8_EEENS6_IJNS7_ILi192EEENS7_ILi160EEENS7_ILi64EEEEEELi64ENS_12float_e4m3_tEfNS_4arch4Sm90ELb0ELb1ELb1ELb1ELb0ELb0ELb0ELb1ELb1ELb1ELb1ELb0EEENS1_21CollectiveEpilogueFwdINS6_IJSA_SC_SB_EEES9_NS_10bfloat16_tESG_Li384ELb1ELb1ELb1ELb1EEENS1_36VarlenDynamicPersistentTileSchedulerILi192ELi160ELi384ELi128ELb1ELb1ELb1ELb1ELb0ELb1EEEEEEEEEvNT_6ParamsE:
[----:B------:R-:W-:Y:S01]  /*0000*/  LDC R1, c[0x0][0x37c] ;  /* 0x0000df00ff017b82 */ /* 0x000fe20000000800 */
[----:B------:R-:W-:Y:S05]  /*0010*/  EXIT ;  /* 0x000000000000794d */ /* 0x000fea0003800000 */
.L_x_4:
        /* <DEDUP_REMOVED lines=14> */
.L_x_13:


//--------------------- .text._ZN7cutlass13device_kernelIN5flash11enable_sm90INS1_16FlashAttnFwdSm90INS1_25CollectiveMainloopFwdSm90ILi2EN4cute5tupleIJNS5_1CILi1EEES8_S8_EEENS6_IJNS7_ILi192EEENS7_ILi160EEENS7_ILi64EEEEEELi64ENS_12float_e4m3_tEfNS_4arch4Sm90ELb0ELb1ELb1ELb1ELb0ELb1ELb0ELb1ELb1ELb1ELb1ELb0EEENS1_21CollectiveEpilogueFwdINS6_IJSA_SC_SB_EEES9_NS_10bfloat16_tESG_Li384ELb1ELb1ELb1ELb1EEENS1_36VarlenDynamicPersistentTileSchedulerILi192ELi160ELi384ELi128ELb1ELb1ELb1ELb1ELb0ELb1EEEEEEEEEvNT_6ParamsE --------------------------
	.section	.text._ZN7cutlass13device_kernelIN5flash11enable_sm90INS1_16FlashAttnFwdSm90INS1_25CollectiveMainloopFwdSm90ILi2EN4cute5tupleIJNS5_1CILi1EEES8_S8_EEENS6_IJNS7_ILi192EEENS7_ILi160EEENS7_ILi64EEEEEELi64ENS_12float_e4m3_tEfNS_4arch4Sm90ELb0ELb1ELb1ELb1ELb0ELb1ELb0ELb1ELb1ELb1ELb1ELb0EEENS1_21CollectiveEpilogueFwdINS6_IJSA_SC_SB_EEES9_NS_10bfloat16_tESG_Li384ELb1ELb1ELb1ELb1EEENS1_36VarlenDynamicPersistentTileSchedulerILi192ELi160ELi384ELi128ELb1ELb1ELb1ELb1ELb0ELb1EEEEEEEEEvNT_6ParamsE,"ax",@progbits
	.align	128
.text._ZN7cutlass13device_kernelIN5flash11enable_sm90INS1_16FlashAttnFwdSm90INS1_25CollectiveMainloopFwdSm90ILi2EN4cute5tupleIJNS5_1CILi1EEES8_S8_EEENS6_IJNS7_ILi192EEENS7_ILi160EEENS7_ILi64EEEEEELi64ENS_12float_e4m3_tEfNS_4arch4Sm90ELb0ELb1ELb1ELb1ELb0ELb1ELb0ELb1ELb1ELb1ELb1ELb0EEENS1_21CollectiveEpilogueFwdINS6_IJSA_SC_SB_EEES9_NS_10bfloat16_tESG_Li384ELb1ELb1ELb1ELb1EEENS1_36VarlenDynamicPersistentTileSchedulerILi192ELi160ELi384ELi128ELb1ELb1ELb1ELb1ELb0ELb1EEEEEEEEEvNT_6ParamsE:
        .type           _ZN7cutlass13device_kernelIN5flash11enable_sm90INS1_16FlashAttnFwdSm90INS1_25CollectiveMainloopFwdSm90ILi2EN4cute5tupleIJNS5_1CILi1EEES8_S8_EEENS6_IJNS7_ILi192EEENS7_ILi160EEENS7_ILi64EEEEEELi64ENS_12float_e4m3_tEfNS_4arch4Sm90ELb0ELb1ELb1ELb1ELb0ELb1ELb0ELb1ELb1ELb1ELb1ELb0EEENS1_21CollectiveEpilogueFwdINS6_IJSA_SC_SB_EEES9_NS_10bfloat16_tESG_Li384ELb1ELb1ELb1ELb1EEENS1_36VarlenDynamicPersistentTileSchedulerILi192ELi160ELi384ELi128ELb1ELb1ELb1ELb1ELb0ELb1EEEEEEEEEvNT_6ParamsE,@function
        .size           _ZN7cutlass13device_kernelIN5flash11enable_sm90INS1_16FlashAttnFwdSm90INS1_25CollectiveMainloopFwdSm90ILi2EN4cute5tupleIJNS5_1CILi1EEES8_S8_EEENS6_IJNS7_ILi192EEENS7_ILi160EEENS7_ILi64EEEEEELi64ENS_12float_e4m3_tEfNS_4arch4Sm90ELb0ELb1ELb1ELb1ELb0ELb1ELb0ELb1ELb1ELb1ELb1ELb0EEENS1_21CollectiveEpilogueFwdINS6_IJSA_SC_SB_EEES9_NS_10bfloat16_tESG_Li384ELb1ELb1ELb1ELb1EEENS1_36VarlenDynamicPersistentTileSchedulerILi192ELi160ELi384ELi128ELb1ELb1ELb1ELb1ELb0ELb1EEEEEEEEEvNT_6ParamsE,(.L_x_14 - _ZN7cutlass13device_kernelIN5flash11enable_sm90INS1_16FlashAttnFwdSm90INS1_25CollectiveMainloopFwdSm90ILi2EN4cute5tupleIJNS5_1CILi1EEES8_S8_EEENS6_IJNS7_ILi192EEENS7_ILi160EEENS7_ILi64EEEEEELi64ENS_12float_e4m3_tEfNS_4arch4Sm90ELb0ELb1ELb1ELb1ELb0ELb1ELb0ELb1ELb1ELb1ELb1ELb0EEENS1_21CollectiveEpilogueFwdINS6_IJSA_SC_SB_EEES9_NS_10bfloat16_tESG_Li384ELb1ELb1ELb1ELb1EEENS1_36VarlenDynamicPersistentTileSchedulerILi192ELi160ELi384ELi128ELb1ELb1ELb1ELb1ELb0ELb1EEEEEEEEEvNT_6ParamsE)
        .other          _ZN7cutlass13device_kernelIN5flash11enable_sm90INS1_16FlashAttnFwdSm90INS1_25CollectiveMainloopFwdSm90ILi2EN4cute5tupleIJNS5_1CILi1EEES8_S8_EEENS6_IJNS7_ILi192EEENS7_ILi160EEENS7_ILi64EEEEEELi64ENS_12float_e4m3_tEfNS_4arch4Sm90ELb0ELb1ELb1ELb1ELb0ELb1ELb0ELb1ELb1ELb1ELb1ELb0EEENS1_21CollectiveEpilogueFwdINS6_IJSA_SC_SB_EEES9_NS_10bfloat16_tESG_Li384ELb1ELb1ELb1ELb1EEENS1_36VarlenDynamicPersistentTileSchedulerILi192ELi160ELi384ELi128ELb1ELb1ELb1ELb1ELb0ELb1EEEEEEEEEvNT_6ParamsE,@"STO_CUDA_ENTRY STV_DEFAULT"
_ZN7cutlass13device_kernelIN5flash11enable_sm90INS1_16FlashAttnFwdSm90INS1_25CollectiveMainloopFwdSm90ILi2EN4cute5tupleIJNS5_1CILi1EEES8_S8_EEENS6_IJNS7_ILi192EEENS7_ILi160EEENS7_ILi64EEEEEELi64ENS_12float_e4m3_tEfNS_4arch4Sm90ELb0ELb1ELb1ELb1ELb0ELb1ELb0ELb1ELb1ELb1ELb1ELb0EEENS1_21CollectiveEpilogueFwdINS6_IJSA_SC_SB_EEES9_NS_10bfloat16_tESG_Li384ELb1ELb1ELb1ELb1EEENS1_36VarlenDynamicPersistentTileSchedulerILi192ELi160ELi384ELi128ELb1ELb1ELb1ELb1ELb0ELb1EEEEEEEEEvNT_6ParamsE:
[----:B------:R-:W-:Y:S01]  /*0000*/  LDC R1, c[0x0][0x37c] ;  /* 0x0000df00ff017b82 */ /* 0x000fe20000000800 */
[----:B------:R-:W-:Y:S05]  /*0010*/  EXIT ;  /* 0x000000000000794d */ /* 0x000fea0003800000 */
.L_x_5:
        /* <DEDUP_REMOVED lines=14> */
.L_x_14:


//--------------------- .text._ZN7cutlass13device_kernelIN5flash11enable_sm90INS1_16FlashAttnFwdSm90INS1_25CollectiveMainloopFwdSm90ILi2EN4cute5tupleIJNS5_1CILi1EEES8_S8_EEENS6_IJNS7_ILi192EEENS7_ILi160EEENS7_ILi64EEEEEELi64ENS_12float_e4m3_tEfNS_4arch4Sm90ELb1ELb0ELb1ELb0ELb0ELb0ELb0ELb1ELb1ELb1ELb1ELb0EEENS1_21CollectiveEpilogueFwdINS6_IJSA_SC_SB_EEES9_NS_10bfloat16_tESG_Li384ELb0ELb1ELb1ELb1EEENS1_19SingleTileSchedulerILb0ELb1ELb1ELi192EEEEEEEEEvNT_6ParamsE --------------------------
	.section	.text._ZN7cutlass13device_kernelIN5flash11enable_sm90INS1_16FlashAttnFwdSm90INS1_25CollectiveMainloopFwdSm90ILi2EN4cute5tupleIJNS5_1CILi1EEES8_S8_EEENS6_IJNS7_ILi192EEENS7_ILi160EEENS7_ILi64EEEEEELi64ENS_12float_e4m3_tEfNS_4arch4Sm90ELb1ELb0ELb1ELb0ELb0ELb0ELb0ELb1ELb1ELb1ELb1ELb0EEENS1_21CollectiveEpilogueFwdINS6_IJSA_SC_SB_EEES9_NS_10bfloat16_tESG_Li384ELb0ELb1ELb1ELb1EEENS1_19SingleTileSchedulerILb0ELb1ELb1ELi192EEEEEEEEEvNT_6ParamsE,"ax",@progbits
	.align	128
.text._ZN7cutlass13device_kernelIN5flash11enable_sm90INS1_16FlashAttnFwdSm90INS1_25CollectiveMainloopFwdSm90ILi2EN4cute5tupleIJNS5_1CILi1EEES8_S8_EEENS6_IJNS7_ILi192EEENS7_ILi160EEENS7_ILi64EEEEEELi64ENS_12float_e4m3_tEfNS_4arch4Sm90ELb1ELb0ELb1ELb0ELb0ELb0ELb0ELb1ELb1ELb1ELb1ELb0EEENS1_21CollectiveEpilogueFwdINS6_IJSA_SC_SB_EEES9_NS_10bfloat16_tESG_Li384ELb0ELb1ELb1ELb1EEENS1_19SingleTileSchedulerILb0ELb1ELb1ELi192EEEEEEEEEvNT_6ParamsE:
        .type           _ZN7cutlass13device_kernelIN5flash11enable_sm90INS1_16FlashAttnFwdSm90INS1_25CollectiveMainloopFwdSm90ILi2EN4cute5tupleIJNS5_1CILi1EEES8_S8_EEENS6_IJNS7_ILi192EEENS7_ILi160EEENS7_ILi64EEEEEELi64ENS_12float_e4m3_tEfNS_4arch4Sm90ELb1ELb0ELb1ELb0ELb0ELb0ELb0ELb1ELb1ELb1ELb1ELb0EEENS1_21CollectiveEpilogueFwdINS6_IJSA_SC_SB_EEES9_NS_10bfloat16_tESG_Li384ELb0ELb1ELb1ELb1EEENS1_19SingleTileSchedulerILb0ELb1ELb1ELi192EEEEEEEEEvNT_6ParamsE,@function
        .size           _ZN7cutlass13device_kernelIN5flash11enable_sm90INS1_16FlashAttnFwdSm90INS1_25CollectiveMainloopFwdSm90ILi2EN4cute5tupleIJNS5_1CILi1EEES8_S8_EEENS6_IJNS7_ILi192EEENS7_ILi160EEENS7_ILi64EEEEEELi64ENS_12float_e4m3_tEfNS_4arch4Sm90ELb1ELb0ELb1ELb0ELb0ELb0ELb0ELb1ELb1ELb1ELb1ELb0EEENS1_21CollectiveEpilogueFwdINS6_IJSA_SC_SB_EEES9_NS_10bfloat16_tESG_Li384ELb0ELb1ELb1ELb1EEENS1_19SingleTileSchedulerILb0ELb1ELb1ELi192EEEEEEEEEvNT_6ParamsE,(.L_x_15 - _ZN7cutlass13device_kernelIN5flash11enable_sm90INS1_16FlashAttnFwdSm90INS1_25CollectiveMainloopFwdSm90ILi2EN4cute5tupleIJNS5_1CILi1EEES8_S8_EEENS6_IJNS7_ILi192EEENS7_ILi160EEENS7_ILi64EEEEEELi64ENS_12float_e4m3_tEfNS_4arch4Sm90ELb1ELb0ELb1ELb0ELb0ELb0ELb0ELb1ELb1ELb1ELb1ELb0EEENS1_21CollectiveEpilogueFwdINS6_IJSA_SC_SB_EEES9_NS_10bfloat16_tESG_Li384ELb0ELb1ELb1ELb1EEENS1_19SingleTileSchedulerILb0ELb1ELb1ELi192EEEEEEEEEvNT_6ParamsE)
        .other          _ZN7cutlass13device_kernelIN5flash11enable_sm90INS1_16FlashAttnFwdSm90INS1_25CollectiveMainloopFwdSm90ILi2EN4cute5tupleIJNS5_1CILi1EEES8_S8_EEENS6_IJNS7_ILi192EEENS7_ILi160EEENS7_ILi64EEEEEELi64ENS_12float_e4m3_tEfNS_4arch4Sm90ELb1ELb0ELb1ELb0ELb0ELb0ELb0ELb1ELb1ELb1ELb1ELb0EEENS1_21CollectiveEpilogueFwdINS6_IJSA_SC_SB_EEES9_NS_10bfloat16_tESG_Li384ELb0ELb1ELb1ELb1EEENS1_19SingleTileSchedulerILb0ELb1ELb1ELi192EEEEEEEEEvNT_6ParamsE,@"STO_CUDA_ENTRY STV_DEFAULT"
_ZN7cutlass13device_kernelIN5flash11enable_sm90INS1_16FlashAttnFwdSm90INS1_25CollectiveMainloopFwdSm90ILi2EN4cute5tupleIJNS5_1CILi1EEES8_S8_EEENS6_IJNS7_ILi192EEENS7_ILi160EEENS7_ILi64EEEEEELi64ENS_12float_e4m3_tEfNS_4arch4Sm90ELb1ELb0ELb1ELb0ELb0ELb0ELb0ELb1ELb1ELb1ELb1ELb0EEENS1_21CollectiveEpilogueFwdINS6_IJSA_SC_SB_EEES9_NS_10bfloat16_tESG_Li384ELb0ELb1ELb1ELb1EEENS1_19SingleTileSchedulerILb0ELb1ELb1ELi192EEEEEEEEEvNT_6ParamsE:
[----:B------:R-:W-:Y:S01]  /*0000*/  LDC R1, c[0x0][0x37c] ;  /* 0x0000df00ff017b82 */ /* 0x000fe20000000800 */
[----:B------:R-:W-:Y:S05]  /*0010*/  EXIT ;  /* 0x000000000000794d */ /* 0x000fea0003800000 */
.L_x_6:
        /* <DEDUP_REMOVED lines=14> */
.L_x_15:


//--------------------- .text._ZN7cutlass13device_kernelIN5flash11enable_sm90INS1_16FlashAttnFwdSm90INS1_25CollectiveMainloopFwdSm90ILi2EN4cute5tupleIJNS5_1CILi1EEES8_S8_EEENS6_IJNS7_ILi192EEENS7_ILi160EEENS7_ILi64EEEEEELi64ENS_12float_e4m3_tEfNS_4arch4Sm90ELb1ELb0ELb1ELb1ELb0ELb0ELb0ELb1ELb1ELb1ELb1ELb0EEENS1_21CollectiveEpilogueFwdINS6_IJSA_SC_SB_EEES9_NS_10bfloat16_tESG_Li384ELb1ELb1ELb1ELb1EEENS1_36VarlenDynamicPersistentTileSchedulerILi192ELi160ELi384ELi128ELb1ELb1ELb1ELb1ELb1ELb1EEEEEEEEEvNT_6ParamsE --------------------------
	.section	.text._ZN7cutlass13device_kernelIN5flash11enable_sm90INS1_16FlashAttnFwdSm90INS1_25CollectiveMainloopFwdSm90ILi2EN4cute5tupleIJNS5_1CILi1EEES8_S8_EEENS6_IJNS7_ILi192EEENS7_ILi160EEENS7_ILi64EEEEEELi64ENS_12float_e4m3_tEfNS_4arch4Sm90ELb1ELb0ELb1ELb1ELb0ELb0ELb0ELb1ELb1ELb1ELb1ELb0EEENS1_21CollectiveEpilogueFwdINS6_IJSA_SC_SB_EEES9_NS_10bfloat16_tESG_Li384ELb1ELb1ELb1ELb1EEENS1_36VarlenDynamicPersistentTileSchedulerILi192ELi160ELi384ELi128ELb1ELb1ELb1ELb1ELb1ELb1EEEEEEEEEvNT_6ParamsE,"ax",@progbits
	.align	128
.text._ZN7cutlass13device_kernelIN5flash11enable_sm90INS1_16FlashAttnFwdSm90INS1_25CollectiveMainloopFwdSm90ILi2EN4cute5tupleIJNS5_1CILi1EEES8_S8_EEENS6_IJNS7_ILi192EEENS7_ILi160EEENS7_ILi64EEEEEELi64ENS_12float_e4m3_tEfNS_4arch4Sm90ELb1ELb0ELb1ELb1ELb0ELb0ELb0ELb1ELb1ELb1ELb1ELb0EEENS1_21CollectiveEpilogueFwdINS6_IJSA_SC_SB_EEES9_NS_10bfloat16_tESG_Li384ELb1ELb1ELb1ELb1EEENS1_36VarlenDynamicPersistentTileSchedulerILi192ELi160ELi384ELi128ELb1ELb1ELb1ELb1ELb1ELb1EEEEEEEEEvNT_6ParamsE:
        .type           _ZN7cutlass13device_kernelIN5flash11enable_sm90INS1_16FlashAttnFwdSm90INS1_25CollectiveMainloopFwdSm90ILi2EN4cute5tupleIJNS5_1CILi1EEES8_S8_EEENS6_IJNS7_ILi192EEENS7_ILi160EEENS7_ILi64EEEEEELi64ENS_12float_e4m3_tEfNS_4arch4Sm90ELb1ELb0ELb1ELb1ELb0ELb0ELb0ELb1ELb1ELb1ELb1ELb0EEENS1_21CollectiveEpilogueFwdINS6_IJSA_SC_SB_EEES9_NS_10bfloat16_tESG_Li384ELb1ELb1ELb1ELb1EEENS1_36VarlenDynamicPersistentTileSchedulerILi192ELi160ELi384ELi128ELb1ELb1ELb1ELb1ELb1ELb1EEEEEEEEEvNT_6ParamsE,@function
        .size           _ZN7cutlass13device_kernelIN5flash11enable_sm90INS1_16FlashAttnFwdSm90INS1_25CollectiveMainloopFwdSm90ILi2EN4cute5tupleIJNS5_1CILi1EEES8_S8_EEENS6_IJNS7_ILi192EEENS7_ILi160EEENS7_ILi64EEEEEELi64ENS_12float_e4m3_tEfNS_4arch4Sm90ELb1ELb0ELb1ELb1ELb0ELb0ELb0ELb1ELb1ELb1ELb1ELb0EEENS1_21CollectiveEpilogueFwdINS6_IJSA_SC_SB_EEES9_NS_10bfloat16_tESG_Li384ELb1ELb1ELb1ELb1EEENS1_36VarlenDynamicPersistentTileSchedulerILi192ELi160ELi384ELi128ELb1ELb1ELb1ELb1ELb1ELb1EEEEEEEEEvNT_6ParamsE,(.L_x_16 - _ZN7cutlass13device_kernelIN5flash11enable_sm90INS1_16FlashAttnFwdSm90INS1_25CollectiveMainloopFwdSm90ILi2EN4cute5tupleIJNS5_1CILi1EEES8_S8_EEENS6_IJNS7_ILi192EEENS7_ILi160EEENS7_ILi64EEEEEELi64ENS_12float_e4m3_tEfNS_4arch4Sm90ELb1ELb0ELb1ELb1ELb0ELb0ELb0ELb1ELb1ELb1ELb1ELb0EEENS1_21CollectiveEpilogueFwdINS6_IJSA_SC_SB_EEES9_NS_10bfloat16_tESG_Li384ELb1ELb1ELb1ELb1EEENS1_36VarlenDynamicPersistentTileSchedulerILi192ELi160ELi384ELi128ELb1ELb1ELb1ELb1ELb1ELb1EEEEEEEEEvNT_6ParamsE)
        .other          _ZN7cutlass13device_kernelIN5flash11enable_sm90INS1_16FlashAttnFwdSm90INS1_25CollectiveMainloopFwdSm90ILi2EN4cute5tupleIJNS5_1CILi1EEES8_S8_EEENS6_IJNS7_ILi192EEENS7_ILi160EEENS7_ILi64EEEEEELi64ENS_12float_e4m3_tEfNS_4arch4Sm90ELb1ELb0ELb1ELb1ELb0ELb0ELb0ELb1ELb1ELb1ELb1ELb0EEENS1_21CollectiveEpilogueFwdINS6_IJSA_SC_SB_EEES9_NS_10bfloat16_tESG_Li384ELb1ELb1ELb1ELb1EEENS1_36VarlenDynamicPersistentTileSchedulerILi192ELi160ELi384ELi128ELb1ELb1ELb1ELb1ELb1ELb1EEEEEEEEEvNT_6ParamsE,@"STO_CUDA_ENTRY STV_DEFAULT"
_ZN7cutlass13device_kernelIN5flash11enable_sm90INS1_16FlashAttnFwdSm90INS1_25CollectiveMainloopFwdSm90ILi2EN4cute5tupleIJNS5_1CILi1EEES8_S8_EEENS6_IJNS7_ILi192EEENS7_ILi160EEENS7_ILi64EEEEEELi64ENS_12float_e4m3_tEfNS_4arch4Sm90ELb1ELb0ELb1ELb1ELb0ELb0ELb0ELb1ELb1ELb1ELb1ELb0EEENS1_21CollectiveEpilogueFwdINS6_IJSA_SC_SB_EEES9_NS_10bfloat16_tESG_Li384ELb1ELb1ELb1ELb1EEENS1_36VarlenDynamicPersistentTileSchedulerILi192ELi160ELi384ELi128ELb1ELb1ELb1ELb1ELb1ELb1EEEEEEEEEvNT_6ParamsE:
[----:B------:R-:W-:Y:S01]  /*0000*/  LDC R1, c[0x0][0x37c] ;  /* 0x0000df00ff017b82 */ /* 0x000fe20000000800 */
[----:B------:R-:W-:Y:S05]  /*0010*/  EXIT ;  /* 0x000000000000794d */ /* 0x000fea0003800000 */
.L_x_7:
        /* <DEDUP_REMOVED lines=14> */
.L_x_16:


//--------------------- .text._ZN7cutlass13device_kernelIN5flash11enable_sm90INS1_16FlashAttnFwdSm90INS1_25CollectiveMainloopFwdSm90ILi2EN4cute5tupleIJNS5_1CILi1EEES8_S8_EEENS6_IJNS7_ILi192EEENS7_ILi160EEENS7_ILi64EEEEEELi64ENS_12float_e4m3_tEfNS_4arch4Sm90ELb1ELb0ELb1ELb1ELb0ELb1ELb0ELb1ELb1ELb1ELb1ELb0EEENS1_21CollectiveEpilogueFwdINS6_IJSA_SC_SB_EEES9_NS_10bfloat16_tESG_Li384ELb1ELb1ELb1ELb1EEENS1_36VarlenDynamicPersistentTileSchedulerILi192ELi160ELi384ELi128ELb1ELb1ELb1ELb1ELb1ELb1EEEEEEEEEvNT_6ParamsE --------------------------
	.section	.text._ZN7cutlass13device_kernelIN5flash11enable_sm90INS1_16FlashAttnFwdSm90INS1_25CollectiveMainloopFwdSm90ILi2EN4cute5tupleIJNS5_1CILi1EEES8_S8_EEENS6_IJNS7_ILi192EEENS7_ILi160EEENS7_ILi64EEEEEELi64ENS_12float_e4m3_tEfNS_4arch4Sm90ELb1ELb0ELb1ELb1ELb0ELb1ELb0ELb1ELb1ELb1ELb1ELb0EEENS1_21CollectiveEpilogueFwdINS6_IJSA_SC_SB_EEES9_NS_10bfloat16_tESG_Li384ELb1ELb1ELb1ELb1EEENS1_36VarlenDynamicPersistentTileSchedulerILi192ELi160ELi384ELi128ELb1ELb1ELb1ELb1ELb1ELb1EEEEEEEEEvNT_6ParamsE,"ax",@progbits
	.align	128
.text._ZN7cutlass13device_kernelIN5flash11enable_sm90INS1_16FlashAttnFwdSm90INS1_25CollectiveMainloopFwdSm90ILi2EN4cute5tupleIJNS5_1CILi1EEES8_S8_EEENS6_IJNS7_ILi192EEENS7_ILi160EEENS7_ILi64EEEEEELi64ENS_12float_e4m3_tEfNS_4arch4Sm90ELb1ELb0ELb1ELb1ELb0ELb1ELb0ELb1ELb1ELb1ELb1ELb0EEENS1_21CollectiveEpilogueFwdINS6_IJSA_SC_SB_EEES9_NS_10bfloat16_tESG_Li384ELb1ELb1ELb1ELb1EEENS1_36VarlenDynamicPersistentTileSchedulerILi192ELi160ELi384ELi128ELb1ELb1ELb1ELb1ELb1ELb1EEEEEEEEEvNT_6ParamsE:
        .type           _ZN7cutlass13device_kernelIN5flash11enable_sm90INS1_16FlashAttnFwdSm90INS1_25CollectiveMainloopFwdSm90ILi2EN4cute5tupleIJNS5_1CILi1EEES8_S8_EEENS6_IJNS7_ILi192EEENS7_ILi160EEENS7_ILi64EEEEEELi64ENS_12float_e4m3_tEfNS_4arch4Sm90ELb1ELb0ELb1ELb1ELb0ELb1ELb0ELb1ELb1ELb1ELb1ELb0EEENS1_21CollectiveEpilogueFwdINS6_IJSA_SC_SB_EEES9_NS_10bfloat16_tESG_Li384ELb1ELb1ELb1ELb1EEENS1_36VarlenDynamicPersistentTileSchedulerILi192ELi160ELi384ELi128ELb1ELb1ELb1ELb1ELb1ELb1EEEEEEEEEvNT_6ParamsE,@function
        .size           _ZN7cutlass13device_kernelIN5flash11enable_sm90INS1_16FlashAttnFwdSm90INS1_25CollectiveMainloopFwdSm90ILi2EN4cute5tupleIJNS5_1CILi1EEES8_S8_EEENS6_IJNS7_ILi192EEENS7_ILi160EEENS7_ILi64EEEEEELi64ENS_12float_e4m3_tEfNS_4arch4Sm90ELb1ELb0ELb1ELb1ELb0ELb1ELb0ELb1ELb1ELb1ELb1ELb0EEENS1_21CollectiveEpilogueFwdINS6_IJSA_SC_SB_EEES9_NS_10bfloat16_tESG_Li384ELb1ELb1ELb1ELb1EEENS1_36VarlenDynamicPersistentTileSchedulerILi192ELi160ELi384ELi128ELb1ELb1ELb1ELb1ELb1ELb1EEEEEEEEEvNT_6ParamsE,(.L_x_17 - _ZN7cutlass13device_kernelIN5flash11enable_sm90INS1_16FlashAttnFwdSm90INS1_25CollectiveMainloopFwdSm90ILi2EN4cute5tupleIJNS5_1CILi1EEES8_S8_EEENS6_IJNS7_ILi192EEENS7_ILi160EEENS7_ILi64EEEEEELi64ENS_12float_e4m3_tEfNS_4arch4Sm90ELb1ELb0ELb1ELb1ELb0ELb1ELb0ELb1ELb1ELb1ELb1ELb0EEENS1_21CollectiveEpilogueFwdINS6_IJSA_SC_SB_EEES9_NS_10bfloat16_tESG_Li384ELb1ELb1ELb1ELb1EEENS1_36VarlenDynamicPersistentTileSchedulerILi192ELi160ELi384ELi128ELb1ELb1ELb1ELb1ELb1ELb1EEEEEEEEEvNT_6ParamsE)
        .other          _ZN7cutlass13device_kernelIN5flash11enable_sm90INS1_16FlashAttnFwdSm90INS1_25CollectiveMainloopFwdSm90ILi2EN4cute5tupleIJNS5_1CILi1EEES8_S8_EEENS6_IJNS7_ILi192EEENS7_ILi160EEENS7_ILi64EEEEEELi64ENS_12float_e4m3_tEfNS_4arch4Sm90ELb1ELb0ELb1ELb1ELb0ELb1ELb0ELb1ELb1ELb1ELb1ELb0EEENS1_21CollectiveEpilogueFwdINS6_IJSA_SC_SB_EEES9_NS_10bfloat16_tESG_Li384ELb1ELb1ELb1ELb1EEENS1_36VarlenDynamicPersistentTileSchedulerILi192ELi160ELi384ELi128ELb1ELb1ELb1ELb1ELb1ELb1EEEEEEEEEvNT_6ParamsE,@"STO_CUDA_ENTRY STV_DEFAULT"
_ZN7cutlass13device_kernelIN5flash11enable_sm90INS1_16FlashAttnFwdSm90INS1_25CollectiveMainloopFwdSm90ILi2EN4cute5tupleIJNS5_1CILi1EEES8_S8_EEENS6_IJNS7_ILi192EEENS7_ILi160EEENS7_ILi64EEEEEELi64ENS_12float_e4m3_tEfNS_4arch4Sm90ELb1ELb0ELb1ELb1ELb0ELb1ELb0ELb1ELb1ELb1ELb1ELb0EEENS1_21CollectiveEpilogueFwdINS6_IJSA_SC_SB_EEES9_NS_10bfloat16_tESG_Li384ELb1ELb1ELb1ELb1EEENS1_36VarlenDynamicPersistentTileSchedulerILi192ELi160ELi384ELi128ELb1ELb1ELb1ELb1ELb1ELb1EEEEEEEEEvNT_6ParamsE:
[----:B------:R-:W-:Y:S01]  /*0000*/  LDC R1, c[0x0][0x37c] ;  /* 0x0000df00ff017b82 */ /* 0x000fe20000000800 */
[----:B------:R-:W-:Y:S05]  /*0010*/  EXIT ;  /* 0x000000000000794d */ /* 0x000fea0003800000 */
.L_x_8:
        /* <DEDUP_REMOVED lines=14> */
.L_x_17:


//--------------------- .nv.shared.reserved.0     --------------------------
	.section	.nv.shared.reserved.0,"aw",@nobits
	.weak		__nv_reservedSMEM_offset_0_alias
	.size		__nv_reservedSMEM_offset_0_alias, 0, 64
	.other		__nv_reservedSMEM_offset_0_alias,@"STO_CUDA_RESERVED_SHARED STV_DEFAULT"
__nv_reservedSMEM_offset_0_alias:
	.zero		0
	.zero		64


//--------------------- .nv.global                --------------------------
	.section	.nv.global,"aw",@nobits
.nv.global:
	.type		_ZN79_INTERNAL_5e5267d4_43_flash_fwd_hdim64_e4m3_split_softcap_sm90_cu_a6473388_33554cute1_E,@object
	.size		_ZN79_INTERNAL_5e5267d4_43_flash_fwd_hdim64_e4m3_split_softcap_sm90_cu_a6473388_33554cute1_E,(_ZN79_INTERNAL_5e5267d4_43_flash_fwd_hdim64_e4m3_split_softcap_sm90_cu_a6473388_33554cuda3std3__45__cpo6cbeginE - _ZN79_INTERNAL_5e5267d4_43_flash_fwd_hdim64_e4m3_split_softcap_sm90_cu_a6473388_33554cute1_E)
_ZN79_INTERNAL_5e5267d4_43_flash_fwd_hdim64_e4m3_split_softcap_sm90_cu_a6473388_33554cute1_E:
	.zero		1
	.type		_ZN79_INTERNAL_5e5267d4_43_flash_fwd_hdim64_e4m3_split_softcap_sm90_cu_a6473388_33554cuda3std3__45__cpo6cbeginE,@object
	.size		_ZN79_INTERNAL_5e5267d4_43_flash_fwd_hdim64_e4m3_split_softcap_sm90_cu_a6473388_33554cuda3std3__45__cpo6cbeginE,(_ZN79_INTERNAL_5e5267d4_43_flash_fwd_hdim64_e4m3_split_softcap_sm90_cu_a6473388_33554cuda3std3__48in_placeE - _ZN79_INTERNAL_5e5267d4_43_flash_fwd_hdim64_e4m3_split_softcap_sm90_cu_a6473388_33554cuda3std3__45__cpo6cbeginE)
_ZN79_INTERNAL_5e5267d4_43_flash_fwd_hdim64_e4m3_split_softcap_sm90_cu_a6473388_33554cuda3std3__45__cpo6cbeginE:
	.zero		1
	.type		_ZN79_INTERNAL_5e5267d4_43_flash_fwd_hdim64_e4m3_split_softcap_sm90_cu_a6473388_33554cuda3std3__48in_placeE,@object
	.size		_ZN79_INTERNAL_5e5267d4_43_flash_fwd_hdim64_e4m3_split_softcap_sm90_cu_a6473388_33554cuda3std3__48in_placeE,(_ZN79_INTERNAL_5e5267d4_43_flash_fwd_hdim64_e4m3_split_softcap_sm90_cu_a6473388_33554cuda3std6ranges3__45__cpo9iter_moveE - _ZN79_INTERNAL_5e5267d4_43_flash_fwd_hdim64_e4m3_split_softcap_sm90_cu_a6473388_33554cuda3std3__48in_placeE)
_ZN79_INTERNAL_5e5267d4_43_flash_fwd_hdim64_e4m3_split_softcap_sm90_cu_a6473388_33554cuda3std3__48in_placeE:
	.zero		1
	.type		_ZN79_INTERNAL_5e5267d4_43_flash_fwd_hdim64_e4m3_split_softcap_sm90_cu_a6473388_33554cuda3std6ranges3__45__cpo9iter_moveE,@object
	.size		_ZN79_INTERNAL_5e5267d4_43_flash_fwd_hdim64_e4m3_split_softcap_sm90_cu_a6473388_33554cuda3std6ranges3__45__cpo9iter_moveE,(_ZN79_INTERNAL_5e5267d4_43_flash_fwd_hdim64_e4m3_split_softcap_sm90_cu_a6473388_33554cuda3std3__45__cpo5beginE - _ZN79_INTERNAL_5e5267d4_43_flash_fwd_hdim64_e4m3_split_softcap_sm90_cu_a6473388_33554cuda3std6ranges3__45__cpo9iter_moveE)
_ZN79_INTERNAL_5e5267d4_43_flash_fwd_hdim64_e4m3_split_softcap_sm90_cu_a6473388_33554cuda3std6ranges3__45__cpo9iter_moveE:
	.zero		1
	.type		_ZN79_INTERNAL_5e5267d4_43_flash_fwd_hdim64_e4m3_split_softcap_sm90_cu_a6473388_33554cuda3std3__45__cpo5beginE,@object
	.size		_ZN79_INTERNAL_5e5267d4_43_flash_fwd_hdim64_e4m3_split_softcap_sm90_cu_a6473388_33554cuda3std3__45__cpo5beginE,(_ZN79_INTERNAL_5e5267d4_43_flash_fwd_hdim64_e4m3_split_softcap_sm90_cu_a6473388_33554cuda3std3__481_GLOBAL__N__5e5267d4_43_flash_fwd_hdim64_e4m3_split_softcap_sm90_cu_a6473388_33556ignoreE - _ZN79_INTERNAL_5e5267d4_43_flash_fwd_hdim64_e4m3_split_softcap_sm90_cu_a6473388_33554cuda3std3__45__cpo5beginE)
_ZN79_INTERNAL_5e5267d4_43_flash_fwd_hdim64_e4m3_split_softcap_sm90_cu_a6473388_33554cuda3std3__45__cpo5beginE:
	.zero		1
	.type		_ZN79_INTERNAL_5e5267d4_43_flash_fwd_hdim64_e4m3_split_softcap_sm90_cu_a6473388_33554cuda3std3__481_GLOBAL__N__5e5267d4_43_flash_fwd_hdim64_e4m3_split_softcap_sm90_cu_a6473388_33556ignoreE,@object
	.size		_ZN79_INTERNAL_5e5267d4_43_flash_fwd_hdim64_e4m3_split_softcap_sm90_cu_a6473388_33554cuda3std3__481_GLOBAL__N__5e5267d4_43_flash_fwd_hdim64_e4m3_split_softcap_sm90_cu_a6473388_33556ignoreE,(_ZN79_INTERNAL_5e5267d4_43_flash_fwd_hdim64_e4m3_split_softcap_sm90_cu_a6473388_33554cute7productE - _ZN79_INTERNAL_5e5267d4_43_flash_fwd_hdim64_e4m3_split_softcap_sm90_cu_a6473388_33554cuda3std3__481_GLOBAL__N__5e5267d4_43_flash_fwd_hdim64_e4m3_split_softcap_sm90_cu_a6473388_33556ignoreE)
_ZN79_INTERNAL_5e5267d4_43_flash_fwd_hdim64_e4m3_split_softcap_sm90_cu_a6473388_33554cuda3std3__481_GLOBAL__N__5e5267d4_43_flash_fwd_hdim64_e4m3_split_softcap_sm90_cu_a6473388_33556ignoreE:
	.zero		1
	.type		_ZN79_INTERNAL_5e5267d4_43_flash_fwd_hdim64_e4m3_split_softcap_sm90_cu_a6473388_33554cute7productE,@object
	.size		_ZN79_INTERNAL_5e5267d4_43_flash_fwd_hdim64_e4m3_split_softcap_sm90_cu_a6473388_33554cute7productE,(_ZN79_INTERNAL_5e5267d4_43_flash_fwd_hdim64_e4m3_split_softcap_sm90_cu_a6473388_33554cuda3std3__45__cpo3endE - _ZN79_INTERNAL_5e5267d4_43_flash_fwd_hdim64_e4m3_split_softcap_sm90_cu_a6473388_33554cute7productE)
_ZN79_INTERNAL_5e5267d4_43_flash_fwd_hdim64_e4m3_split_softcap_sm90_cu_a6473388_33554cute7productE:
	.zero		1
	.type		_ZN79_INTERNAL_5e5267d4_43_flash_fwd_hdim64_e4m3_split_softcap_sm90_cu_a6473388_33554cuda3std3__45__cpo3endE,@object
	.size		_ZN79_INTERNAL_5e5267d4_43_flash_fwd_hdim64_e4m3_split_softcap_sm90_cu_a6473388_33554cuda3std3__45__cpo3endE,(_ZN79_INTERNAL_5e5267d4_43_flash_fwd_hdim64_e4m3_split_softcap_sm90_cu_a6473388_33554cuda3std3__419piecewise_constructE - _ZN79_INTERNAL_5e5267d4_43_flash_fwd_hdim64_e4m3_split_softcap_sm90_cu_a6473388_33554cuda3std3__45__cpo3endE)
_ZN79_INTERNAL_5e5267d4_43_flash_fwd_hdim64_e4m3_split_softcap_sm90_cu_a6473388_33554cuda3std3__45__cpo3endE:
	.zero		1
	.type		_ZN79_INTERNAL_5e5267d4_43_flash_fwd_hdim64_e4m3_split_softcap_sm90_cu_a6473388_33554cuda3std3__419piecewise_constructE,@object
	.size		_ZN79_INTERNAL_5e5267d4_43_flash_fwd_hdim64_e4m3_split_softcap_sm90_cu_a6473388_33554cuda3std3__419piecewise_constructE,(_ZN79_INTERNAL_5e5267d4_43_flash_fwd_hdim64_e4m3_split_softcap_sm90_cu_a6473388_33554cuda3std3__45__cpo4cendE - _ZN79_INTERNAL_5e5267d4_43_flash_fwd_hdim64_e4m3_split_softcap_sm90_cu_a6473388_33554cuda3std3__419piecewise_constructE)
_ZN79_INTERNAL_5e5267d4_43_flash_fwd_hdim64_e4m3_split_softcap_sm90_cu_a6473388_33554cuda3std3__419piecewise_constructE:
	.zero		1
	.type		_ZN79_INTERNAL_5e5267d4_43_flash_fwd_hdim64_e4m3_split_softcap_sm90_cu_a6473388_33554cuda3std3__45__cpo4cendE,@object
	.size		_ZN79_INTERNAL_5e5267d4_43_flash_fwd_hdim64_e4m3_split_softcap_sm90_cu_a6473388_33554cuda3std3__45__cpo4cendE,(_ZN79_INTERNAL_5e5267d4_43_flash_fwd_hdim64_e4m3_split_softcap_sm90_cu_a6473388_33554cuda3std6ranges3__45__cpo4swapE - _ZN79_INTERNAL_5e5267d4_43_flash_fwd_hdim64_e4m3_split_softcap_sm90_cu_a6473388_33554cuda3std3__45__cpo4cendE)
_ZN79_INTERNAL_5e5267d4_43_flash_fwd_hdim64_e4m3_split_softcap_sm90_cu_a6473388_33554cuda3std3__45__cpo4cendE:
	.zero		1
	.type		_ZN79_INTERNAL_5e5267d4_43_flash_fwd_hdim64_e4m3_split_softcap_sm90_cu_a6473388_33554cuda3std6ranges3__45__cpo4swapE,@object
	.size		_ZN79_INTERNAL_5e5267d4_43_flash_fwd_hdim64_e4m3_split_softcap_sm90_cu_a6473388_33554cuda3std6ranges3__45__cpo4swapE,(.L_7 - _ZN79_INTERNAL_5e5267d4_43_flash_fwd_hdim64_e4m3_split_softcap_sm90_cu_a6473388_33554cuda3std6ranges3__45__cpo4swapE)
_ZN79_INTERNAL_5e5267d4_43_flash_fwd_hdim64_e4m3_split_softcap_sm90_cu_a6473388_33554cuda3std6ranges3__45__cpo4swapE:
	.zero		1
.L_7:


//--------------------- .nv.constant0._ZN7cutlass13device_kernelIN5flash11enable_sm90INS1_16FlashAttnFwdSm90INS1_25CollectiveMainloopFwdSm90ILi2EN4cute5tupleIJNS5_1CILi1EEES8_S8_EEENS6_IJNS7_ILi192EEENS7_ILi160EEENS7_ILi64EEEEEELi64ENS_12float_e4m3_tEfNS_4arch4Sm90ELb0ELb0ELb1ELb0ELb0ELb0ELb0ELb1ELb1ELb1ELb1ELb0EEENS1_21CollectiveEpilogueFwdINS6_IJSA_SC_SB_EEES9_NS_10bfloat16_tESG_Li384ELb0ELb1ELb1ELb1EEENS1_19SingleTileSchedulerILb0ELb1ELb1ELi192EEEEEEEEEvNT_6ParamsE --------------------------
	.section	.nv.constant0._ZN7cutlass13device_kernelIN5flash11enable_sm90INS1_16FlashAttnFwdSm90INS1_25CollectiveMainloopFwdSm90ILi2EN4cute5tupleIJNS5_1CILi1EEES8_S8_EEENS6_IJNS7_ILi192EEENS7_ILi160EEENS7_ILi64EEEEEELi64ENS_12float_e4m3_tEfNS_4arch4Sm90ELb0ELb0ELb1ELb0ELb0ELb0ELb0ELb1ELb1ELb1ELb1ELb0EEENS1_21CollectiveEpilogueFwdINS6_IJSA_SC_SB_EEES9_NS_10bfloat16_tESG_Li384ELb0ELb1ELb1ELb1EEENS1_19SingleTileSchedulerILb0ELb1ELb1ELi192EEEEEEEEEvNT_6ParamsE,"a",@progbits
	.sectionflags	@""
	.align	4
.nv.constant0._ZN7cutlass13device_kernelIN5flash11enable_sm90INS1_16FlashAttnFwdSm90INS1_25CollectiveMainloopFwdSm90ILi2EN4cute5tupleIJNS5_1CILi1EEES8_S8_EEENS6_IJNS7_ILi192EEENS7_ILi160EEENS7_ILi64EEEEEELi64ENS_12float_e4m3_tEfNS_4arch4Sm90ELb0ELb0ELb1ELb0ELb0ELb0ELb0ELb1ELb1ELb1ELb1ELb0EEENS1_21CollectiveEpilogueFwdINS6_IJSA_SC_SB_EEES9_NS_10bfloat16_tESG_Li384ELb0ELb1ELb1ELb1EEENS1_19SingleTileSchedulerILb0ELb1ELb1ELi192EEEEEEEEEvNT_6ParamsE:
	.zero		3456


//--------------------- .nv.constant0._ZN7cutlass13device_kernelIN5flash11enable_sm90INS1_16FlashAttnFwdSm90INS1_25CollectiveMainloopFwdSm90ILi2EN4cute5tupleIJNS5_1CILi1EEES8_S8_EEENS6_IJNS7_ILi192EEENS7_ILi160EEENS7_ILi64EEEEEELi64ENS_12float_e4m3_tEfNS_4arch4Sm90ELb0ELb0ELb1ELb1ELb0ELb0ELb0ELb1ELb1ELb1ELb1ELb0EEENS1_21CollectiveEpilogueFwdINS6_IJSA_SC_SB_EEES9_NS_10bfloat16_tESG_Li384ELb1ELb1ELb1ELb1EEENS1_36VarlenDynamicPersistentTileSchedulerILi192ELi160ELi384ELi128ELb1ELb1ELb1ELb0ELb1ELb1EEEEEEEEEvNT_6ParamsE --------------------------
	.section	.nv.constant0._ZN7cutlass13device_kernelIN5flash11enable_sm90INS1_16FlashAttnFwdSm90INS1_25CollectiveMainloopFwdSm90ILi2EN4cute5tupleIJNS5_1CILi1EEES8_S8_EEENS6_IJNS7_ILi192EEENS7_ILi160EEENS7_ILi64EEEEEELi64ENS_12float_e4m3_tEfNS_4arch4Sm90ELb0ELb0ELb1ELb1ELb0ELb0ELb0ELb1ELb1ELb1ELb1ELb0EEENS1_21CollectiveEpilogueFwdINS6_IJSA_SC_SB_EEES9_NS_10bfloat16_tESG_Li384ELb1ELb1ELb1ELb1EEENS1_36VarlenDynamicPersistentTileSchedulerILi192ELi160ELi384ELi128ELb1ELb1ELb1ELb0ELb1ELb1EEEEEEEEEvNT_6ParamsE,"a",@progbits
	.sectionflags	@""
	.align	4
.nv.constant0._ZN7cutlass13device_kernelIN5flash11enable_sm90INS1_16FlashAttnFwdSm90INS1_25CollectiveMainloopFwdSm90ILi2EN4cute5tupleIJNS5_1CILi1EEES8_S8_EEENS6_IJNS7_ILi192EEENS7_ILi160EEENS7_ILi64EEEEEELi64ENS_12float_e4m3_tEfNS_4arch4Sm90ELb0ELb0ELb1ELb1ELb0ELb0ELb0ELb1ELb1ELb1ELb1ELb0EEENS1_21CollectiveEpilogueFwdINS6_IJSA_SC_SB_EEES9_NS_10bfloat16_tESG_Li384ELb1ELb1ELb1ELb1EEENS1_36VarlenDynamicPersistentTileSchedulerILi192ELi160ELi384ELi128ELb1ELb1ELb1ELb0ELb1ELb1EEEEEEEEEvNT_6ParamsE:
	.zero		3584


//--------------------- .nv.constant0._ZN7cutlass13device_kernelIN5flash11enable_sm90INS1_16FlashAttnFwdSm90INS1_25CollectiveMainloopFwdSm90ILi2EN4cute5tupleIJNS5_1CILi1EEES8_S8_EEENS6_IJNS7_ILi192EEENS7_ILi160EEENS7_ILi64EEEEEELi64ENS_12float_e4m3_tEfNS_4arch4Sm90ELb0ELb0ELb1ELb1ELb0ELb1ELb0ELb1ELb1ELb1ELb1ELb0EEENS1_21CollectiveEpilogueFwdINS6_IJSA_SC_SB_EEES9_NS_10bfloat16_tESG_Li384ELb1ELb1ELb1ELb1EEENS1_36VarlenDynamicPersistentTileSchedulerILi192ELi160ELi384ELi128ELb1ELb1ELb1ELb0ELb1ELb1EEEEEEEEEvNT_6ParamsE --------------------------
	.section	.nv.constant0._ZN7cutlass13device_kernelIN5flash11enable_sm90INS1_16FlashAttnFwdSm90INS1_25CollectiveMainloopFwdSm90ILi2EN4cute5tupleIJNS5_1CILi1EEES8_S8_EEENS6_IJNS7_ILi192EEENS7_ILi160EEENS7_ILi64EEEEEELi64ENS_12float_e4m3_tEfNS_4arch4Sm90ELb0ELb0ELb1ELb1ELb0ELb1ELb0ELb1ELb1ELb1ELb1ELb0EEENS1_21CollectiveEpilogueFwdINS6_IJSA_SC_SB_EEES9_NS_10bfloat16_tESG_Li384ELb1ELb1ELb1ELb1EEENS1_36VarlenDynamicPersistentTileSchedulerILi192ELi160ELi384ELi128ELb1ELb1ELb1ELb0ELb1ELb1EEEEEEEEEvNT_6ParamsE,"a",@progbits
	.sectionflags	@""
	.align	4
.nv.constant0._ZN7cutlass13device_kernelIN5flash11enable_sm90INS1_16FlashAttnFwdSm90INS1_25CollectiveMainloopFwdSm90ILi2EN4cute5tupleIJNS5_1CILi1EEES8_S8_EEENS6_IJNS7_ILi192EEENS7_ILi160EEENS7_ILi64EEEEEELi64ENS_12float_e4m3_tEfNS_4arch4Sm90ELb0ELb0ELb1ELb1ELb0ELb1ELb0ELb1ELb1ELb1ELb1ELb0EEENS1_21CollectiveEpilogueFwdINS6_IJSA_SC_SB_EEES9_NS_10bfloat16_tESG_Li384ELb1ELb1ELb1ELb1EEENS1_36VarlenDynamicPersistentTileSchedulerILi192ELi160ELi384ELi128ELb1ELb1ELb1ELb0ELb1ELb1EEEEEEEEEvNT_6ParamsE:
	.zero		3584


//--------------------- .nv.constant0._ZN7cutlass13device_kernelIN5flash11enable_sm90INS1_16FlashAttnFwdSm90INS1_25CollectiveMainloopFwdSm90ILi2EN4cute5tupleIJNS5_1CILi1EEES8_S8_EEENS6_IJNS7_ILi192EEENS7_ILi160EEENS7_ILi64EEEEEELi64ENS_12float_e4m3_tEfNS_4arch4Sm90ELb0ELb1ELb1ELb0ELb0ELb0ELb0ELb1ELb1ELb1ELb1ELb0EEENS1_21CollectiveEpilogueFwdINS6_IJSA_SC_SB_EEES9_NS_10bfloat16_tESG_Li384ELb0ELb1ELb1ELb1EEENS1_19SingleTileSchedulerILb0ELb1ELb1ELi192EEEEEEEEEvNT_6ParamsE --------------------------
	.section	.nv.constant0._ZN7cutlass13device_kernelIN5flash11enable_sm90INS1_16FlashAttnFwdSm90INS1_25CollectiveMainloopFwdSm90ILi2EN4cute5tupleIJNS5_1CILi1EEES8_S8_EEENS6_IJNS7_ILi192EEENS7_ILi160EEENS7_ILi64EEEEEELi64ENS_12float_e4m3_tEfNS_4arch4Sm90ELb0ELb1ELb1ELb0ELb0ELb0ELb0ELb1ELb1ELb1ELb1ELb0EEENS1_21CollectiveEpilogueFwdINS6_IJSA_SC_SB_EEES9_NS_10bfloat16_tESG_Li384ELb0ELb1ELb1ELb1EEENS1_19SingleTileSchedulerILb0ELb1ELb1ELi192EEEEEEEEEvNT_6ParamsE,"a",@progbits
	.sectionflags	@""
	.align	4
.nv.constant0._ZN7cutlass13device_kernelIN5flash11enable_sm90INS1_16FlashAttnFwdSm90INS1_25CollectiveMainloopFwdSm90ILi2EN4cute5tupleIJNS5_1CILi1EEES8_S8_EEENS6_IJNS7_ILi192EEENS7_ILi160EEENS7_ILi64EEEEEELi64ENS_12float_e4m3_tEfNS_4arch4Sm90ELb0ELb1ELb1ELb0ELb0ELb0ELb0ELb1ELb1ELb1ELb1ELb0EEENS1_21CollectiveEpilogueFwdINS6_IJSA_SC_SB_EEES9_NS_10bfloat16_tESG_Li384ELb0ELb1ELb1ELb1EEENS1_19SingleTileSchedulerILb0ELb1ELb1ELi192EEEEEEEEEvNT_6ParamsE:
	.zero		3456


//--------------------- .nv.constant0._ZN7cutlass13device_kernelIN5flash11enable_sm90INS1_16FlashAttnFwdSm90INS1_25CollectiveMainloopFwdSm90ILi2EN4cute5tupleIJNS5_1CILi1EEES8_S8_EEENS6_IJNS7_ILi192EEENS7_ILi160EEENS7_ILi64EEEEEELi64ENS_12float_e4m3_tEfNS_4arch4Sm90ELb0ELb1ELb1ELb1ELb0ELb0ELb0ELb1ELb1ELb1ELb1ELb0EEENS1_21CollectiveEpilogueFwdINS6_IJSA_SC_SB_EEES9_NS_10bfloat16_tESG_Li384ELb1ELb1ELb1ELb1EEENS1_36VarlenDynamicPersistentTileSchedulerILi192ELi160ELi384ELi128ELb1ELb1ELb1ELb1ELb0ELb1EEEEEEEEEvNT_6ParamsE --------------------------
	.section	.nv.constant0._ZN7cutlass13device_kernelIN5flash11enable_sm90INS1_16FlashAttnFwdSm90INS1_25CollectiveMainloopFwdSm90ILi2EN4cute5tupleIJNS5_1CILi1EEES8_S8_EEENS6_IJNS7_ILi192EEENS7_ILi160EEENS7_ILi64EEEEEELi64ENS_12float_e4m3_tEfNS_4arch4Sm90ELb0ELb1ELb1ELb1ELb0ELb0ELb0ELb1ELb1ELb1ELb1ELb0EEENS1_21CollectiveEpilogueFwdINS6_IJSA_SC_SB_EEES9_NS_10bfloat16_tESG_Li384ELb1ELb1ELb1ELb1EEENS1_36VarlenDynamicPersistentTileSchedulerILi192ELi160ELi384ELi128ELb1ELb1ELb1ELb1ELb0ELb1EEEEEEEEEvNT_6ParamsE,"a",@progbits
	.sectionflags	@""
	.align	4
.nv.constant0._ZN7cutlass13device_kernelIN5flash11enable_sm90INS1_16FlashAttnFwdSm90INS1_25CollectiveMainloopFwdSm90ILi2EN4cute5tupleIJNS5_1CILi1EEES8_S8_EEENS6_IJNS7_ILi192EEENS7_ILi160EEENS7_ILi64EEEEEELi64ENS_12float_e4m3_tEfNS_4arch4Sm90ELb0ELb1ELb1ELb1ELb0ELb0ELb0ELb1ELb1ELb1ELb1ELb0EEENS1_21CollectiveEpilogueFwdINS6_IJSA_SC_SB_EEES9_NS_10bfloat16_tESG_Li384ELb1ELb1ELb1ELb1EEENS1_36VarlenDynamicPersistentTileSchedulerILi192ELi160ELi384ELi128ELb1ELb1ELb1ELb1ELb0ELb1EEEEEEEEEvNT_6ParamsE:
	.zero		3584


//--------------------- .nv.constant0._ZN7cutlass13device_kernelIN5flash11enable_sm90INS1_16FlashAttnFwdSm90INS1_25CollectiveMainloopFwdSm90ILi2EN4cute5tupleIJNS5_1CILi1EEES8_S8_EEENS6_IJNS7_ILi192EEENS7_ILi160EEENS7_ILi64EEEEEELi64ENS_12float_e4m3_tEfNS_4arch4Sm90ELb0ELb1ELb1ELb1ELb0ELb1ELb0ELb1ELb1ELb1ELb1ELb0EEENS1_21CollectiveEpilogueFwdINS6_IJSA_SC_SB_EEES9_NS_10bfloat16_tESG_Li384ELb1ELb1ELb1ELb1EEENS1_36VarlenDynamicPersistentTileSchedulerILi192ELi160ELi384ELi128ELb1ELb1ELb1ELb1ELb0ELb1EEEEEEEEEvNT_6ParamsE --------------------------
	.section	.nv.constant0._ZN7cutlass13device_kernelIN5flash11enable_sm90INS1_16FlashAttnFwdSm90INS1_25CollectiveMainloopFwdSm90ILi2EN4cute5tupleIJNS5_1CILi1EEES8_S8_EEENS6_IJNS7_ILi192EEENS7_ILi160EEENS7_ILi64EEEEEELi64ENS_12float_e4m3_tEfNS_4arch4Sm90ELb0ELb1ELb1ELb1ELb0ELb1ELb0ELb1ELb1ELb1ELb1ELb0EEENS1_21CollectiveEpilogueFwdINS6_IJSA_SC_SB_EEES9_NS_10bfloat16_tESG_Li384ELb1ELb1ELb1ELb1EEENS1_36VarlenDynamicPersistentTileSchedulerILi192ELi160ELi384ELi128ELb1ELb1ELb1ELb1ELb0ELb1EEEEEEEEEvNT_6ParamsE,"a",@progbits
	.sectionflags	@""
	.align	4
.nv.constant0._ZN7cutlass13device_kernelIN5flash11enable_sm90INS1_16FlashAttnFwdSm90INS1_25CollectiveMainloopFwdSm90ILi2EN4cute5tupleIJNS5_1CILi1EEES8_S8_EEENS6_IJNS7_ILi192EEENS7_ILi160EEENS7_ILi64EEEEEELi64ENS_12float_e4m3_tEfNS_4arch4Sm90ELb0ELb1ELb1ELb1ELb0ELb1ELb0ELb1ELb1ELb1ELb1ELb0EEENS1_21CollectiveEpilogueFwdINS6_IJSA_SC_SB_EEES9_NS_10bfloat16_tESG_Li384ELb1ELb1ELb1ELb1EEENS1_36VarlenDynamicPersistentTileSchedulerILi192ELi160ELi384ELi128ELb1ELb1ELb1ELb1ELb0ELb1EEEEEEEEEvNT_6ParamsE:
	.zero		3584


//--------------------- .nv.constant0._ZN7cutlass13device_kernelIN5flash11enable_sm90INS1_16FlashAttnFwdSm90INS1_25CollectiveMainloopFwdSm90ILi2EN4cute5tupleIJNS5_1CILi1EEES8_S8_EEENS6_IJNS7_ILi192EEENS7_ILi160EEENS7_ILi64EEEEEELi64ENS_12float_e4m3_tEfNS_4arch4Sm90ELb1ELb0ELb1ELb0ELb0ELb0ELb0ELb1ELb1ELb1ELb1ELb0EEENS1_21CollectiveEpilogueFwdINS6_IJSA_SC_SB_EEES9_NS_10bfloat16_tESG_Li384ELb0ELb1ELb1ELb1EEENS1_19SingleTileSchedulerILb0ELb1ELb1ELi192EEEEEEEEEvNT_6ParamsE --------------------------
	.section	.nv.constant0._ZN7cutlass13device_kernelIN5flash11enable_sm90INS1_16FlashAttnFwdSm90INS1_25CollectiveMainloopFwdSm90ILi2EN4cute5tupleIJNS5_1CILi1EEES8_S8_EEENS6_IJNS7_ILi192EEENS7_ILi160EEENS7_ILi64EEEEEELi64ENS_12float_e4m3_tEfNS_4arch4Sm90ELb1ELb0ELb1ELb0ELb0ELb0ELb0ELb1ELb1ELb1ELb1ELb0EEENS1_21CollectiveEpilogueFwdINS6_IJSA_SC_SB_EEES9_NS_10bfloat16_tESG_Li384ELb0ELb1ELb1ELb1EEENS1_19SingleTileSchedulerILb0ELb1ELb1ELi192EEEEEEEEEvNT_6ParamsE,"a",@progbits
	.sectionflags	@""
	.align	4
.nv.constant0._ZN7cutlass13device_kernelIN5flash11enable_sm90INS1_16FlashAttnFwdSm90INS1_25CollectiveMainloopFwdSm90ILi2EN4cute5tupleIJNS5_1CILi1EEES8_S8_EEENS6_IJNS7_ILi192EEENS7_ILi160EEENS7_ILi64EEEEEELi64ENS_12float_e4m3_tEfNS_4arch4Sm90ELb1ELb0ELb1ELb0ELb0ELb0ELb0ELb1ELb1ELb1ELb1ELb0EEENS1_21CollectiveEpilogueFwdINS6_IJSA_SC_SB_EEES9_NS_10bfloat16_tESG_Li384ELb0ELb1ELb1ELb1EEENS1_19SingleTileSchedulerILb0ELb1ELb1ELi192EEEEEEEEEvNT_6ParamsE:
	.zero		3456


//--------------------- .nv.constant0._ZN7cutlass13device_kernelIN5flash11enable_sm90INS1_16FlashAttnFwdSm90INS1_25CollectiveMainloopFwdSm90ILi2EN4cute5tupleIJNS5_1CILi1EEES8_S8_EEENS6_IJNS7_ILi192EEENS7_ILi160EEENS7_ILi64EEEEEELi64ENS_12float_e4m3_tEfNS_4arch4Sm90ELb1ELb0ELb1ELb1ELb0ELb0ELb0ELb1ELb1ELb1ELb1ELb0EEENS1_21CollectiveEpilogueFwdINS6_IJSA_SC_SB_EEES9_NS_10bfloat16_tESG_Li384ELb1ELb1ELb1ELb1EEENS1_36VarlenDynamicPersistentTileSchedulerILi192ELi160ELi384ELi128ELb1ELb1ELb1ELb1ELb1ELb1EEEEEEEEEvNT_6ParamsE --------------------------
	.section	.nv.constant0._ZN7cutlass13device_kernelIN5flash11enable_sm90INS1_16FlashAttnFwdSm90INS1_25CollectiveMainloopFwdSm90ILi2EN4cute5tupleIJNS5_1CILi1EEES8_S8_EEENS6_IJNS7_ILi192EEENS7_ILi160EEENS7_ILi64EEEEEELi64ENS_12float_e4m3_tEfNS_4arch4Sm90ELb1ELb0ELb1ELb1ELb0ELb0ELb0ELb1ELb1ELb1ELb1ELb0EEENS1_21CollectiveEpilogueFwdINS6_IJSA_SC_SB_EEES9_NS_10bfloat16_tESG_Li384ELb1ELb1ELb1ELb1EEENS1_36VarlenDynamicPersistentTileSchedulerILi192ELi160ELi384ELi128ELb1ELb1ELb1ELb1ELb1ELb1EEEEEEEEEvNT_6ParamsE,"a",@progbits
	.sectionflags	@""
	.align	4
.nv.constant0._ZN7cutlass13device_kernelIN5flash11enable_sm90INS1_16FlashAttnFwdSm90INS1_25CollectiveMainloopFwdSm90ILi2EN4cute5tupleIJNS5_1CILi1EEES8_S8_EEENS6_IJNS7_ILi192EEENS7_ILi160EEENS7_ILi64EEEEEELi64ENS_12float_e4m3_tEfNS_4arch4Sm90ELb1ELb0ELb1ELb1ELb0ELb0ELb0ELb1ELb1ELb1ELb1ELb0EEENS1_21CollectiveEpilogueFwdINS6_IJSA_SC_SB_EEES9_NS_10bfloat16_tESG_Li384ELb1ELb1ELb1ELb1EEENS1_36VarlenDynamicPersistentTileSchedulerILi192ELi160ELi384ELi128ELb1ELb1ELb1ELb1ELb1ELb1EEEEEEEEEvNT_6ParamsE:
	.zero		3584


//--------------------- .nv.constant0._ZN7cutlass13device_kernelIN5flash11enable_sm90INS1_16FlashAttnFwdSm90INS1_25CollectiveMainloopFwdSm90ILi2EN4cute5tupleIJNS5_1CILi1EEES8_S8_EEENS6_IJNS7_ILi192EEENS7_ILi160EEENS7_ILi64EEEEEELi64ENS_12float_e4m3_tEfNS_4arch4Sm90ELb1ELb0ELb1ELb1ELb0ELb1ELb0ELb1ELb1ELb1ELb1ELb0EEENS1_21CollectiveEpilogueFwdINS6_IJSA_SC_SB_EEES9_NS_10bfloat16_tESG_Li384ELb1ELb1ELb1ELb1EEENS1_36VarlenDynamicPersistentTileSchedulerILi192ELi160ELi384ELi128ELb1ELb1ELb1ELb1ELb1ELb1EEEEEEEEEvNT_6ParamsE --------------------------
	.section	.nv.constant0._ZN7cutlass13device_kernelIN5flash11enable_sm90INS1_16FlashAttnFwdSm90INS1_25CollectiveMainloopFwdSm90ILi2EN4cute5tupleIJNS5_1CILi1EEES8_S8_EEENS6_IJNS7_ILi192EEENS7_ILi160EEENS7_ILi64EEEEEELi64ENS_12float_e4m3_tEfNS_4arch4Sm90ELb1ELb0ELb1ELb1ELb0ELb1ELb0ELb1ELb1ELb1ELb1ELb0EEENS1_21CollectiveEpilogueFwdINS6_IJSA_SC_SB_EEES9_NS_10bfloat16_tESG_Li384ELb1ELb1ELb1ELb1EEENS1_36VarlenDynamicPersistentTileSchedulerILi192ELi160ELi384ELi128ELb1ELb1ELb1ELb1ELb1ELb1EEEEEEEEEvNT_6ParamsE,"a",@progbits
	.sectionflags	@""
	.align	4
.nv.constant0._ZN7cutlass13device_kernelIN5flash11enable_sm90INS1_16FlashAttnFwdSm90INS1_25CollectiveMainloopFwdSm90ILi2EN4cute5tupleIJNS5_1CILi1EEES8_S8_EEENS6_IJNS7_ILi192EEENS7_ILi160EEENS7_ILi64EEEEEELi64ENS_12float_e4m3_tEfNS_4arch4Sm90ELb1ELb0ELb1ELb1ELb0ELb1ELb0ELb1ELb1ELb1ELb1ELb0EEENS1_21CollectiveEpilogueFwdINS6_IJSA_SC_SB_EEES9_NS_10bfloat16_tESG_Li384ELb1ELb1ELb1ELb1EEENS1_36VarlenDynamicPersistentTileSchedulerILi192ELi160ELi384ELi128ELb1ELb1ELb1ELb1ELb1ELb1EEEEEEEEEvNT_6ParamsE:
	.zero		3584


//--------------------- SYMBOLS --------------------------

	.type		.nv.reservedSmem.offset0,@object
	.size		.nv.reservedSmem.offset0,0x4
